//
// Generated by NVIDIA NVVM Compiler
//
// Compiler Build ID: CL-36424714
// Cuda compilation tools, release 13.0, V13.0.88
// Based on NVVM 20.0.0
//

.version 9.0
.target sm_100
.address_size 64

	// .globl	discretize_kernel_single_pattern
.func  (.param .b64 func_retval0) __internal_accurate_pow
(
	.param .b64 __internal_accurate_pow_param_0
)
;

.visible .entry discretize_kernel_single_pattern(
	.param .u64 .ptr .align 1 discretize_kernel_single_pattern_param_0,
	.param .u64 .ptr .align 1 discretize_kernel_single_pattern_param_1,
	.param .u64 .ptr .align 1 discretize_kernel_single_pattern_param_2,
	.param .u64 discretize_kernel_single_pattern_param_3,
	.param .u64 discretize_kernel_single_pattern_param_4
)
{
	.reg .pred 	%p<84>;
	.reg .b32 	%r<126>;
	.reg .b32 	%f<5>;
	.reg .b64 	%rd<44>;
	.reg .b64 	%fd<277>;

	ld.param.u64 	%rd18, [discretize_kernel_single_pattern_param_0];
	ld.param.u64 	%rd19, [discretize_kernel_single_pattern_param_1];
	ld.param.u64 	%rd20, [discretize_kernel_single_pattern_param_2];
	ld.param.u64 	%rd17, [discretize_kernel_single_pattern_param_4];
	cvta.to.global.u64 	%rd1, %rd19;
	cvta.to.global.u64 	%rd2, %rd20;
	cvta.to.global.u64 	%rd21, %rd18;
	mov.u32 	%r20, %ctaid.x;
	mov.u32 	%r21, %ntid.x;
	mov.u32 	%r22, %tid.x;
	mad.lo.s32 	%r23, %r20, %r21, %r22;
	cvt.s64.s32 	%rd22, %r23;
	mul.wide.s32 	%rd23, %r23, 24;
	add.s64 	%rd3, %rd21, %rd23;
	ld.global.u64 	%rd4, [%rd3+16];
	mul.lo.s64 	%rd5, %rd17, %rd22;
	setp.eq.s64 	%p2, %rd4, 0;
	@%p2 bra 	$L__BB0_49;
	ld.global.u64 	%rd6, [%rd3];
	ld.global.u64 	%rd7, [%rd3+8];
	cvt.rn.f64.u64 	%fd1, %rd17;
	mov.f64 	%fd68, 0d4000000000000000;
	{
	.reg .b32 %temp; 
	mov.b64 	{%temp, %r1}, %fd68;
	}
	{
	.reg .b32 %temp; 
	mov.b64 	{%r24, %temp}, %fd68;
	}
	setp.lt.s32 	%p3, %r1, 1048576;
	mov.f64 	%fd69, 0d4360000000000000;
	{
	.reg .b32 %temp; 
	mov.b64 	{%temp, %r25}, %fd69;
	}
	{
	.reg .b32 %temp; 
	mov.b64 	{%r26, %temp}, %fd69;
	}
	mov.b32 	%r27, 1127219200;
	mov.b32 	%r28, -2147483648;
	mov.b64 	%fd2, {%r28, %r27};
	and.b32  	%r2, %r1, 2146435072;
	setp.eq.s32 	%p4, %r2, 1062207488;
	setp.lt.s32 	%p5, %r1, 0;
	selp.b32 	%r3, 0, 2146435072, %p5;
	and.b32  	%r29, %r1, 2147483647;
	setp.ne.s32 	%p6, %r29, 1071644672;
	and.pred  	%p1, %p4, %p6;
	or.b32  	%r4, %r3, -2147483648;
	selp.b32 	%r30, %r25, %r1, %p3;
	selp.b32 	%r31, %r26, %r24, %p3;
	add.s32 	%r5, %r30, -1;
	selp.f64 	%fd70, 0d4360000000000000, 0d4000000000000000, %p3;
	fma.rn.f64 	%fd71, %fd70, 0d7FF0000000000000, 0d7FF0000000000000;
	{
	.reg .b32 %temp; 
	mov.b64 	{%temp, %r32}, %fd70;
	}
	and.b32  	%r33, %r32, 2147483647;
	setp.eq.s32 	%p7, %r33, 0;
	selp.f64 	%fd3, 0dFFF0000000000000, %fd71, %p7;
	selp.b32 	%r34, -1077, -1023, %p3;
	shr.u32 	%r35, %r30, 20;
	add.s32 	%r6, %r34, %r35;
	and.b32  	%r36, %r30, 1048575;
	or.b32  	%r7, %r36, 1072693248;
	mov.b64 	%fd4, {%r31, %r7};
	{
	.reg .b32 %temp; 
	mov.b64 	{%r37, %temp}, %fd4;
	}
	{
	.reg .b32 %temp; 
	mov.b64 	{%temp, %r38}, %fd4;
	}
	add.s32 	%r39, %r38, -1048576;
	mov.b64 	%fd5, {%r37, %r39};
	mov.b64 	%rd41, 0;
$L__BB0_2:
	shl.b64 	%rd25, %rd41, 4;
	add.s64 	%rd26, %rd6, %rd25;
	ld.f64 	%fd6, [%rd26];
	ld.f64 	%fd72, [%rd26+8];
	mad.lo.s64 	%rd27, %rd41, 24, %rd7;
	ld.f64 	%fd73, [%rd27];
	ld.f64 	%fd7, [%rd27+8];
	ld.f64 	%fd8, [%rd27+16];
	ld.global.f64 	%fd74, [%rd2];
	sub.f64 	%fd75, %fd6, %fd74;
	shl.b64 	%rd28, %rd17, 3;
	add.s64 	%rd29, %rd2, %rd28;
	ld.global.f64 	%fd76, [%rd29+-8];
	sub.f64 	%fd77, %fd76, %fd74;
	div.rn.f64 	%fd78, %fd75, %fd77;
	mul.f64 	%fd79, %fd78, %fd1;
	cvt.rzi.u64.f64 	%rd9, %fd79;
	add.s64 	%rd30, %rd17, -1;
	min.u64 	%rd42, %rd9, %rd30;
	mul.f64 	%fd9, %fd72, %fd73;
	mul.f64 	%fd10, %fd7, 0d3FE0000000000000;
	mov.f64 	%fd80, 0d3FF0000000000000;
	sub.f64 	%fd11, %fd80, %fd8;
$L__BB0_3:
	setp.gt.u32 	%p8, %r5, 2146435070;
	shl.b64 	%rd31, %rd42, 3;
	add.s64 	%rd32, %rd2, %rd31;
	ld.global.f64 	%fd81, [%rd32];
	sub.f64 	%fd12, %fd81, %fd6;
	mov.f64 	%fd267, %fd3;
	@%p8 bra 	$L__BB0_5;
	setp.gt.u32 	%p9, %r7, 1073127582;
	selp.f64 	%fd82, %fd5, %fd4, %p9;
	selp.u32 	%r40, 1, 0, %p9;
	add.s32 	%r41, %r6, %r40;
	add.f64 	%fd83, %fd82, 0dBFF0000000000000;
	add.f64 	%fd84, %fd82, 0d3FF0000000000000;
	rcp.approx.ftz.f64 	%fd85, %fd84;
	neg.f64 	%fd86, %fd84;
	fma.rn.f64 	%fd87, %fd86, %fd85, 0d3FF0000000000000;
	fma.rn.f64 	%fd88, %fd87, %fd87, %fd87;
	fma.rn.f64 	%fd89, %fd88, %fd85, %fd85;
	mul.f64 	%fd90, %fd83, %fd89;
	fma.rn.f64 	%fd91, %fd83, %fd89, %fd90;
	mul.f64 	%fd92, %fd91, %fd91;
	fma.rn.f64 	%fd93, %fd92, 0d3EB1380B3AE80F1E, 0d3ED0EE258B7A8B04;
	fma.rn.f64 	%fd94, %fd93, %fd92, 0d3EF3B2669F02676F;
	fma.rn.f64 	%fd95, %fd94, %fd92, 0d3F1745CBA9AB0956;
	fma.rn.f64 	%fd96, %fd95, %fd92, 0d3F3C71C72D1B5154;
	fma.rn.f64 	%fd97, %fd96, %fd92, 0d3F624924923BE72D;
	fma.rn.f64 	%fd98, %fd97, %fd92, 0d3F8999999999A3C4;
	fma.rn.f64 	%fd99, %fd98, %fd92, 0d3FB5555555555554;
	sub.f64 	%fd100, %fd83, %fd91;
	add.f64 	%fd101, %fd100, %fd100;
	neg.f64 	%fd102, %fd91;
	fma.rn.f64 	%fd103, %fd102, %fd83, %fd101;
	mul.f64 	%fd104, %fd89, %fd103;
	mul.f64 	%fd105, %fd92, %fd99;
	fma.rn.f64 	%fd106, %fd105, %fd91, %fd104;
	xor.b32  	%r42, %r41, -2147483648;
	mov.b32 	%r43, 1127219200;
	mov.b64 	%fd107, {%r42, %r43};
	sub.f64 	%fd108, %fd107, %fd2;
	fma.rn.f64 	%fd109, %fd108, 0d3FE62E42FEFA39EF, %fd91;
	fma.rn.f64 	%fd110, %fd108, 0dBFE62E42FEFA39EF, %fd109;
	sub.f64 	%fd111, %fd110, %fd91;
	sub.f64 	%fd112, %fd106, %fd111;
	fma.rn.f64 	%fd113, %fd108, 0d3C7ABC9E3B39803F, %fd112;
	add.f64 	%fd267, %fd109, %fd113;
$L__BB0_5:
	setp.lt.s32 	%p10, %r1, 0;
	setp.eq.s32 	%p11, %r2, 1062207488;
	add.f64 	%fd114, %fd267, %fd267;
	sqrt.rn.f64 	%fd115, %fd114;
	add.f64 	%fd116, %fd115, %fd115;
	rcp.rn.f64 	%fd117, %fd116;
	mul.f64 	%fd15, %fd7, %fd117;
	div.rn.f64 	%fd16, %fd12, %fd10;
	{
	.reg .b32 %temp; 
	mov.b64 	{%temp, %r8}, %fd16;
	}
	abs.f64 	%fd17, %fd16;
	{ // callseq 0, 0
	.param .b64 param0;
	st.param.f64 	[param0], %fd17;
	.param .b64 retval0;
	call.uni (retval0), 
	__internal_accurate_pow, 
	(
	param0
	);
	ld.param.f64 	%fd118, [retval0];
	} // callseq 0
	setp.lt.s32 	%p13, %r8, 0;
	neg.f64 	%fd120, %fd118;
	selp.f64 	%fd121, %fd120, %fd118, %p11;
	selp.f64 	%fd122, %fd121, %fd118, %p13;
	setp.eq.f64 	%p14, %fd16, 0d0000000000000000;
	selp.b32 	%r44, %r8, 0, %p11;
	or.b32  	%r45, %r44, 2146435072;
	selp.b32 	%r46, %r45, %r44, %p10;
	mov.b32 	%r47, 0;
	mov.b64 	%fd123, {%r47, %r46};
	selp.f64 	%fd268, %fd123, %fd122, %p14;
	add.f64 	%fd124, %fd16, 0d4000000000000000;
	{
	.reg .b32 %temp; 
	mov.b64 	{%temp, %r48}, %fd124;
	}
	and.b32  	%r49, %r48, 2146435072;
	setp.ne.s32 	%p15, %r49, 2146435072;
	@%p15 bra 	$L__BB0_10;
	setp.num.f64 	%p16, %fd16, %fd16;
	@%p16 bra 	$L__BB0_8;
	mov.f64 	%fd125, 0d4000000000000000;
	add.rn.f64 	%fd268, %fd16, %fd125;
	bra.uni 	$L__BB0_10;
$L__BB0_8:
	setp.neu.f64 	%p17, %fd17, 0d7FF0000000000000;
	@%p17 bra 	$L__BB0_10;
	selp.b32 	%r50, %r4, %r3, %p1;
	selp.b32 	%r51, %r50, %r3, %p13;
	mov.b32 	%r52, 0;
	mov.b64 	%fd268, {%r52, %r51};
$L__BB0_10:
	setp.eq.f64 	%p22, %fd16, 0d3FF0000000000000;
	add.f64 	%fd126, %fd268, 0d3FF0000000000000;
	mul.f64 	%fd127, %fd126, 0d400921FB54442D18;
	selp.f64 	%fd128, 0d401921FB54442D18, %fd127, %p22;
	mul.f64 	%fd129, %fd10, %fd128;
	rcp.rn.f64 	%fd22, %fd129;
	div.rn.f64 	%fd23, %fd12, %fd15;
	{
	.reg .b32 %temp; 
	mov.b64 	{%temp, %r9}, %fd23;
	}
	abs.f64 	%fd24, %fd23;
	{ // callseq 1, 0
	.param .b64 param0;
	st.param.f64 	[param0], %fd24;
	.param .b64 retval0;
	call.uni (retval0), 
	__internal_accurate_pow, 
	(
	param0
	);
	ld.param.f64 	%fd130, [retval0];
	} // callseq 1
	setp.lt.s32 	%p23, %r9, 0;
	neg.f64 	%fd132, %fd130;
	selp.f64 	%fd133, %fd132, %fd130, %p11;
	selp.f64 	%fd134, %fd133, %fd130, %p23;
	setp.eq.f64 	%p24, %fd23, 0d0000000000000000;
	selp.b32 	%r53, %r9, 0, %p11;
	or.b32  	%r54, %r53, 2146435072;
	selp.b32 	%r55, %r54, %r53, %p10;
	mov.b32 	%r56, 0;
	mov.b64 	%fd135, {%r56, %r55};
	selp.f64 	%fd269, %fd135, %fd134, %p24;
	add.f64 	%fd136, %fd23, 0d4000000000000000;
	{
	.reg .b32 %temp; 
	mov.b64 	{%temp, %r57}, %fd136;
	}
	and.b32  	%r58, %r57, 2146435072;
	setp.ne.s32 	%p25, %r58, 2146435072;
	@%p25 bra 	$L__BB0_15;
	setp.num.f64 	%p26, %fd23, %fd23;
	@%p26 bra 	$L__BB0_13;
	mov.f64 	%fd137, 0d4000000000000000;
	add.rn.f64 	%fd269, %fd23, %fd137;
	bra.uni 	$L__BB0_15;
$L__BB0_13:
	setp.neu.f64 	%p27, %fd24, 0d7FF0000000000000;
	@%p27 bra 	$L__BB0_15;
	selp.b32 	%r59, %r4, %r3, %p1;
	selp.b32 	%r60, %r59, %r3, %p23;
	mov.b32 	%r61, 0;
	mov.b64 	%fd269, {%r61, %r60};
$L__BB0_15:
	setp.eq.f64 	%p29, %fd23, 0d3FF0000000000000;
	mul.f64 	%fd138, %fd269, 0dBFE0000000000000;
	selp.f64 	%fd29, 0dBFE0000000000000, %fd138, %p29;
	fma.rn.f64 	%fd139, %fd29, 0d3FF71547652B82FE, 0d4338000000000000;
	{
	.reg .b32 %temp; 
	mov.b64 	{%r10, %temp}, %fd139;
	}
	mov.f64 	%fd140, 0dC338000000000000;
	add.rn.f64 	%fd141, %fd139, %fd140;
	fma.rn.f64 	%fd142, %fd141, 0dBFE62E42FEFA39EF, %fd29;
	fma.rn.f64 	%fd143, %fd141, 0dBC7ABC9E3B39803F, %fd142;
	fma.rn.f64 	%fd144, %fd143, 0d3E5ADE1569CE2BDF, 0d3E928AF3FCA213EA;
	fma.rn.f64 	%fd145, %fd144, %fd143, 0d3EC71DEE62401315;
	fma.rn.f64 	%fd146, %fd145, %fd143, 0d3EFA01997C89EB71;
	fma.rn.f64 	%fd147, %fd146, %fd143, 0d3F2A01A014761F65;
	fma.rn.f64 	%fd148, %fd147, %fd143, 0d3F56C16C1852B7AF;
	fma.rn.f64 	%fd149, %fd148, %fd143, 0d3F81111111122322;
	fma.rn.f64 	%fd150, %fd149, %fd143, 0d3FA55555555502A1;
	fma.rn.f64 	%fd151, %fd150, %fd143, 0d3FC5555555555511;
	fma.rn.f64 	%fd152, %fd151, %fd143, 0d3FE000000000000B;
	fma.rn.f64 	%fd153, %fd152, %fd143, 0d3FF0000000000000;
	fma.rn.f64 	%fd154, %fd153, %fd143, 0d3FF0000000000000;
	{
	.reg .b32 %temp; 
	mov.b64 	{%r11, %temp}, %fd154;
	}
	{
	.reg .b32 %temp; 
	mov.b64 	{%temp, %r12}, %fd154;
	}
	shl.b32 	%r62, %r10, 20;
	add.s32 	%r63, %r62, %r12;
	mov.b64 	%fd270, {%r11, %r63};
	{
	.reg .b32 %temp; 
	mov.b64 	{%temp, %r64}, %fd29;
	}
	mov.b32 	%f3, %r64;
	abs.f32 	%f1, %f3;
	setp.lt.f32 	%p30, %f1, 0f4086232B;
	@%p30 bra 	$L__BB0_18;
	setp.lt.f64 	%p31, %fd29, 0d0000000000000000;
	add.f64 	%fd155, %fd29, 0d7FF0000000000000;
	selp.f64 	%fd270, 0d0000000000000000, %fd155, %p31;
	setp.geu.f32 	%p32, %f1, 0f40874800;
	@%p32 bra 	$L__BB0_18;
	shr.u32 	%r65, %r10, 31;
	add.s32 	%r66, %r10, %r65;
	shr.s32 	%r67, %r66, 1;
	shl.b32 	%r68, %r67, 20;
	add.s32 	%r69, %r12, %r68;
	mov.b64 	%fd156, {%r11, %r69};
	sub.s32 	%r70, %r10, %r67;
	shl.b32 	%r71, %r70, 20;
	add.s32 	%r72, %r71, 1072693248;
	mov.b32 	%r73, 0;
	mov.b64 	%fd157, {%r73, %r72};
	mul.f64 	%fd270, %fd157, %fd156;
$L__BB0_18:
	{
	.reg .b32 %temp; 
	mov.b64 	{%temp, %r13}, %fd15;
	}
	abs.f64 	%fd34, %fd15;
	{ // callseq 2, 0
	.param .b64 param0;
	st.param.f64 	[param0], %fd34;
	.param .b64 retval0;
	call.uni (retval0), 
	__internal_accurate_pow, 
	(
	param0
	);
	ld.param.f64 	%fd158, [retval0];
	} // callseq 2
	setp.lt.s32 	%p36, %r13, 0;
	neg.f64 	%fd160, %fd158;
	selp.f64 	%fd161, %fd160, %fd158, %p11;
	selp.f64 	%fd162, %fd161, %fd158, %p36;
	setp.eq.f64 	%p37, %fd15, 0d0000000000000000;
	selp.b32 	%r74, %r13, 0, %p11;
	or.b32  	%r75, %r74, 2146435072;
	selp.b32 	%r76, %r75, %r74, %p10;
	mov.b32 	%r77, 0;
	mov.b64 	%fd163, {%r77, %r76};
	selp.f64 	%fd271, %fd163, %fd162, %p37;
	add.f64 	%fd164, %fd15, 0d4000000000000000;
	{
	.reg .b32 %temp; 
	mov.b64 	{%temp, %r78}, %fd164;
	}
	and.b32  	%r79, %r78, 2146435072;
	setp.ne.s32 	%p38, %r79, 2146435072;
	@%p38 bra 	$L__BB0_23;
	setp.num.f64 	%p39, %fd15, %fd15;
	@%p39 bra 	$L__BB0_21;
	mov.f64 	%fd165, 0d4000000000000000;
	add.rn.f64 	%fd271, %fd15, %fd165;
	bra.uni 	$L__BB0_23;
$L__BB0_21:
	setp.neu.f64 	%p40, %fd34, 0d7FF0000000000000;
	@%p40 bra 	$L__BB0_23;
	selp.b32 	%r80, %r4, %r3, %p1;
	selp.b32 	%r81, %r80, %r3, %p36;
	mov.b32 	%r82, 0;
	mov.b64 	%fd271, {%r82, %r81};
$L__BB0_23:
	setp.eq.f64 	%p42, %fd15, 0d3FF0000000000000;
	mul.f64 	%fd166, %fd271, 0d401921FB54442D18;
	sqrt.rn.f64 	%fd167, %fd166;
	selp.f64 	%fd168, 0d40040D931FF62705, %fd167, %p42;
	div.rn.f64 	%fd169, %fd270, %fd168;
	mul.f64 	%fd170, %fd11, %fd169;
	fma.rn.f64 	%fd171, %fd8, %fd22, %fd170;
	mul.f64 	%fd39, %fd9, %fd171;
	setp.lt.f64 	%p43, %fd39, 0d3F50624DD2F1A9FC;
	@%p43 bra 	$L__BB0_25;
	add.s64 	%rd33, %rd42, %rd5;
	shl.b64 	%rd34, %rd33, 3;
	add.s64 	%rd35, %rd1, %rd34;
	ld.global.f64 	%fd172, [%rd35];
	add.f64 	%fd173, %fd39, %fd172;
	st.global.f64 	[%rd35], %fd173;
	setp.ne.s64 	%p44, %rd42, 0;
	add.s64 	%rd42, %rd42, -1;
	@%p44 bra 	$L__BB0_3;
$L__BB0_25:
	add.s64 	%rd43, %rd9, 1;
	setp.ge.u64 	%p45, %rd43, %rd17;
	@%p45 bra 	$L__BB0_48;
$L__BB0_26:
	shl.b64 	%rd36, %rd43, 3;
	add.s64 	%rd37, %rd2, %rd36;
	ld.global.f64 	%fd174, [%rd37];
	sub.f64 	%fd40, %fd174, %fd6;
	mov.f64 	%fd272, %fd3;
	@%p8 bra 	$L__BB0_28;
	setp.gt.u32 	%p47, %r7, 1073127582;
	selp.f64 	%fd175, %fd5, %fd4, %p47;
	selp.u32 	%r83, 1, 0, %p47;
	add.s32 	%r84, %r6, %r83;
	add.f64 	%fd176, %fd175, 0dBFF0000000000000;
	add.f64 	%fd177, %fd175, 0d3FF0000000000000;
	rcp.approx.ftz.f64 	%fd178, %fd177;
	neg.f64 	%fd179, %fd177;
	fma.rn.f64 	%fd180, %fd179, %fd178, 0d3FF0000000000000;
	fma.rn.f64 	%fd181, %fd180, %fd180, %fd180;
	fma.rn.f64 	%fd182, %fd181, %fd178, %fd178;
	mul.f64 	%fd183, %fd176, %fd182;
	fma.rn.f64 	%fd184, %fd176, %fd182, %fd183;
	mul.f64 	%fd185, %fd184, %fd184;
	fma.rn.f64 	%fd186, %fd185, 0d3EB1380B3AE80F1E, 0d3ED0EE258B7A8B04;
	fma.rn.f64 	%fd187, %fd186, %fd185, 0d3EF3B2669F02676F;
	fma.rn.f64 	%fd188, %fd187, %fd185, 0d3F1745CBA9AB0956;
	fma.rn.f64 	%fd189, %fd188, %fd185, 0d3F3C71C72D1B5154;
	fma.rn.f64 	%fd190, %fd189, %fd185, 0d3F624924923BE72D;
	fma.rn.f64 	%fd191, %fd190, %fd185, 0d3F8999999999A3C4;
	fma.rn.f64 	%fd192, %fd191, %fd185, 0d3FB5555555555554;
	sub.f64 	%fd193, %fd176, %fd184;
	add.f64 	%fd194, %fd193, %fd193;
	neg.f64 	%fd195, %fd184;
	fma.rn.f64 	%fd196, %fd195, %fd176, %fd194;
	mul.f64 	%fd197, %fd182, %fd196;
	mul.f64 	%fd198, %fd185, %fd192;
	fma.rn.f64 	%fd199, %fd198, %fd184, %fd197;
	xor.b32  	%r85, %r84, -2147483648;
	mov.b32 	%r86, 1127219200;
	mov.b64 	%fd200, {%r85, %r86};
	sub.f64 	%fd201, %fd200, %fd2;
	fma.rn.f64 	%fd202, %fd201, 0d3FE62E42FEFA39EF, %fd184;
	fma.rn.f64 	%fd203, %fd201, 0dBFE62E42FEFA39EF, %fd202;
	sub.f64 	%fd204, %fd203, %fd184;
	sub.f64 	%fd205, %fd199, %fd204;
	fma.rn.f64 	%fd206, %fd201, 0d3C7ABC9E3B39803F, %fd205;
	add.f64 	%fd272, %fd202, %fd206;
$L__BB0_28:
	setp.lt.s32 	%p48, %r1, 0;
	setp.eq.s32 	%p49, %r2, 1062207488;
	add.f64 	%fd207, %fd272, %fd272;
	sqrt.rn.f64 	%fd208, %fd207;
	add.f64 	%fd209, %fd208, %fd208;
	rcp.rn.f64 	%fd210, %fd209;
	mul.f64 	%fd43, %fd7, %fd210;
	div.rn.f64 	%fd44, %fd40, %fd10;
	{
	.reg .b32 %temp; 
	mov.b64 	{%temp, %r14}, %fd44;
	}
	abs.f64 	%fd45, %fd44;
	{ // callseq 3, 0
	.param .b64 param0;
	st.param.f64 	[param0], %fd45;
	.param .b64 retval0;
	call.uni (retval0), 
	__internal_accurate_pow, 
	(
	param0
	);
	ld.param.f64 	%fd211, [retval0];
	} // callseq 3
	setp.lt.s32 	%p51, %r14, 0;
	neg.f64 	%fd213, %fd211;
	selp.f64 	%fd214, %fd213, %fd211, %p49;
	selp.f64 	%fd215, %fd214, %fd211, %p51;
	setp.eq.f64 	%p52, %fd44, 0d0000000000000000;
	selp.b32 	%r87, %r14, 0, %p49;
	or.b32  	%r88, %r87, 2146435072;
	selp.b32 	%r89, %r88, %r87, %p48;
	mov.b32 	%r90, 0;
	mov.b64 	%fd216, {%r90, %r89};
	selp.f64 	%fd273, %fd216, %fd215, %p52;
	add.f64 	%fd217, %fd44, 0d4000000000000000;
	{
	.reg .b32 %temp; 
	mov.b64 	{%temp, %r91}, %fd217;
	}
	and.b32  	%r92, %r91, 2146435072;
	setp.ne.s32 	%p53, %r92, 2146435072;
	@%p53 bra 	$L__BB0_33;
	setp.num.f64 	%p54, %fd44, %fd44;
	@%p54 bra 	$L__BB0_31;
	mov.f64 	%fd218, 0d4000000000000000;
	add.rn.f64 	%fd273, %fd44, %fd218;
	bra.uni 	$L__BB0_33;
$L__BB0_31:
	setp.neu.f64 	%p55, %fd45, 0d7FF0000000000000;
	@%p55 bra 	$L__BB0_33;
	selp.b32 	%r93, %r4, %r3, %p1;
	selp.b32 	%r94, %r93, %r3, %p51;
	mov.b32 	%r95, 0;
	mov.b64 	%fd273, {%r95, %r94};
$L__BB0_33:
	setp.eq.f64 	%p60, %fd44, 0d3FF0000000000000;
	add.f64 	%fd219, %fd273, 0d3FF0000000000000;
	mul.f64 	%fd220, %fd219, 0d400921FB54442D18;
	selp.f64 	%fd221, 0d401921FB54442D18, %fd220, %p60;
	mul.f64 	%fd222, %fd10, %fd221;
	rcp.rn.f64 	%fd50, %fd222;
	div.rn.f64 	%fd51, %fd40, %fd43;
	{
	.reg .b32 %temp; 
	mov.b64 	{%temp, %r15}, %fd51;
	}
	abs.f64 	%fd52, %fd51;
	{ // callseq 4, 0
	.param .b64 param0;
	st.param.f64 	[param0], %fd52;
	.param .b64 retval0;
	call.uni (retval0), 
	__internal_accurate_pow, 
	(
	param0
	);
	ld.param.f64 	%fd223, [retval0];
	} // callseq 4
	setp.lt.s32 	%p61, %r15, 0;
	neg.f64 	%fd225, %fd223;
	selp.f64 	%fd226, %fd225, %fd223, %p49;
	selp.f64 	%fd227, %fd226, %fd223, %p61;
	setp.eq.f64 	%p62, %fd51, 0d0000000000000000;
	selp.b32 	%r96, %r15, 0, %p49;
	or.b32  	%r97, %r96, 2146435072;
	selp.b32 	%r98, %r97, %r96, %p48;
	mov.b32 	%r99, 0;
	mov.b64 	%fd228, {%r99, %r98};
	selp.f64 	%fd274, %fd228, %fd227, %p62;
	add.f64 	%fd229, %fd51, 0d4000000000000000;
	{
	.reg .b32 %temp; 
	mov.b64 	{%temp, %r100}, %fd229;
	}
	and.b32  	%r101, %r100, 2146435072;
	setp.ne.s32 	%p63, %r101, 2146435072;
	@%p63 bra 	$L__BB0_38;
	setp.num.f64 	%p64, %fd51, %fd51;
	@%p64 bra 	$L__BB0_36;
	mov.f64 	%fd230, 0d4000000000000000;
	add.rn.f64 	%fd274, %fd51, %fd230;
	bra.uni 	$L__BB0_38;
$L__BB0_36:
	setp.neu.f64 	%p65, %fd52, 0d7FF0000000000000;
	@%p65 bra 	$L__BB0_38;
	selp.b32 	%r102, %r4, %r3, %p1;
	selp.b32 	%r103, %r102, %r3, %p61;
	mov.b32 	%r104, 0;
	mov.b64 	%fd274, {%r104, %r103};
$L__BB0_38:
	setp.eq.f64 	%p67, %fd51, 0d3FF0000000000000;
	mul.f64 	%fd231, %fd274, 0dBFE0000000000000;
	selp.f64 	%fd57, 0dBFE0000000000000, %fd231, %p67;
	fma.rn.f64 	%fd232, %fd57, 0d3FF71547652B82FE, 0d4338000000000000;
	{
	.reg .b32 %temp; 
	mov.b64 	{%r16, %temp}, %fd232;
	}
	mov.f64 	%fd233, 0dC338000000000000;
	add.rn.f64 	%fd234, %fd232, %fd233;
	fma.rn.f64 	%fd235, %fd234, 0dBFE62E42FEFA39EF, %fd57;
	fma.rn.f64 	%fd236, %fd234, 0dBC7ABC9E3B39803F, %fd235;
	fma.rn.f64 	%fd237, %fd236, 0d3E5ADE1569CE2BDF, 0d3E928AF3FCA213EA;
	fma.rn.f64 	%fd238, %fd237, %fd236, 0d3EC71DEE62401315;
	fma.rn.f64 	%fd239, %fd238, %fd236, 0d3EFA01997C89EB71;
	fma.rn.f64 	%fd240, %fd239, %fd236, 0d3F2A01A014761F65;
	fma.rn.f64 	%fd241, %fd240, %fd236, 0d3F56C16C1852B7AF;
	fma.rn.f64 	%fd242, %fd241, %fd236, 0d3F81111111122322;
	fma.rn.f64 	%fd243, %fd242, %fd236, 0d3FA55555555502A1;
	fma.rn.f64 	%fd244, %fd243, %fd236, 0d3FC5555555555511;
	fma.rn.f64 	%fd245, %fd244, %fd236, 0d3FE000000000000B;
	fma.rn.f64 	%fd246, %fd245, %fd236, 0d3FF0000000000000;
	fma.rn.f64 	%fd247, %fd246, %fd236, 0d3FF0000000000000;
	{
	.reg .b32 %temp; 
	mov.b64 	{%r17, %temp}, %fd247;
	}
	{
	.reg .b32 %temp; 
	mov.b64 	{%temp, %r18}, %fd247;
	}
	shl.b32 	%r105, %r16, 20;
	add.s32 	%r106, %r105, %r18;
	mov.b64 	%fd275, {%r17, %r106};
	{
	.reg .b32 %temp; 
	mov.b64 	{%temp, %r107}, %fd57;
	}
	mov.b32 	%f4, %r107;
	abs.f32 	%f2, %f4;
	setp.lt.f32 	%p68, %f2, 0f4086232B;
	@%p68 bra 	$L__BB0_41;
	setp.lt.f64 	%p69, %fd57, 0d0000000000000000;
	add.f64 	%fd248, %fd57, 0d7FF0000000000000;
	selp.f64 	%fd275, 0d0000000000000000, %fd248, %p69;
	setp.geu.f32 	%p70, %f2, 0f40874800;
	@%p70 bra 	$L__BB0_41;
	shr.u32 	%r108, %r16, 31;
	add.s32 	%r109, %r16, %r108;
	shr.s32 	%r110, %r109, 1;
	shl.b32 	%r111, %r110, 20;
	add.s32 	%r112, %r18, %r111;
	mov.b64 	%fd249, {%r17, %r112};
	sub.s32 	%r113, %r16, %r110;
	shl.b32 	%r114, %r113, 20;
	add.s32 	%r115, %r114, 1072693248;
	mov.b32 	%r116, 0;
	mov.b64 	%fd250, {%r116, %r115};
	mul.f64 	%fd275, %fd250, %fd249;
$L__BB0_41:
	setp.lt.s32 	%p71, %r1, 0;
	setp.eq.s32 	%p72, %r2, 1062207488;
	{
	.reg .b32 %temp; 
	mov.b64 	{%temp, %r19}, %fd43;
	}
	abs.f64 	%fd62, %fd43;
	{ // callseq 5, 0
	.param .b64 param0;
	st.param.f64 	[param0], %fd62;
	.param .b64 retval0;
	call.uni (retval0), 
	__internal_accurate_pow, 
	(
	param0
	);
	ld.param.f64 	%fd251, [retval0];
	} // callseq 5
	setp.lt.s32 	%p74, %r19, 0;
	neg.f64 	%fd253, %fd251;
	selp.f64 	%fd254, %fd253, %fd251, %p72;
	selp.f64 	%fd255, %fd254, %fd251, %p74;
	setp.eq.f64 	%p75, %fd43, 0d0000000000000000;
	selp.b32 	%r117, %r19, 0, %p72;
	or.b32  	%r118, %r117, 2146435072;
	selp.b32 	%r119, %r118, %r117, %p71;
	mov.b32 	%r120, 0;
	mov.b64 	%fd256, {%r120, %r119};
	selp.f64 	%fd276, %fd256, %fd255, %p75;
	add.f64 	%fd257, %fd43, 0d4000000000000000;
	{
	.reg .b32 %temp; 
	mov.b64 	{%temp, %r121}, %fd257;
	}
	and.b32  	%r122, %r121, 2146435072;
	setp.ne.s32 	%p76, %r122, 2146435072;
	@%p76 bra 	$L__BB0_46;
	setp.num.f64 	%p77, %fd43, %fd43;
	@%p77 bra 	$L__BB0_44;
	mov.f64 	%fd258, 0d4000000000000000;
	add.rn.f64 	%fd276, %fd43, %fd258;
	bra.uni 	$L__BB0_46;
$L__BB0_44:
	setp.neu.f64 	%p78, %fd62, 0d7FF0000000000000;
	@%p78 bra 	$L__BB0_46;
	selp.b32 	%r123, %r4, %r3, %p1;
	selp.b32 	%r124, %r123, %r3, %p74;
	mov.b32 	%r125, 0;
	mov.b64 	%fd276, {%r125, %r124};
$L__BB0_46:
	setp.eq.f64 	%p80, %fd43, 0d3FF0000000000000;
	mul.f64 	%fd259, %fd276, 0d401921FB54442D18;
	sqrt.rn.f64 	%fd260, %fd259;
	selp.f64 	%fd261, 0d40040D931FF62705, %fd260, %p80;
	div.rn.f64 	%fd262, %fd275, %fd261;
	mul.f64 	%fd263, %fd11, %fd262;
	fma.rn.f64 	%fd264, %fd8, %fd50, %fd263;
	mul.f64 	%fd67, %fd9, %fd264;
	setp.lt.f64 	%p81, %fd67, 0d3F50624DD2F1A9FC;
	@%p81 bra 	$L__BB0_48;
	add.s64 	%rd38, %rd43, %rd5;
	shl.b64 	%rd39, %rd38, 3;
	add.s64 	%rd40, %rd1, %rd39;
	ld.global.f64 	%fd265, [%rd40];
	add.f64 	%fd266, %fd67, %fd265;
	st.global.f64 	[%rd40], %fd266;
	add.s64 	%rd43, %rd43, 1;
	setp.lt.u64 	%p82, %rd43, %rd17;
	@%p82 bra 	$L__BB0_26;
$L__BB0_48:
	add.s64 	%rd41, %rd41, 1;
	setp.ne.s64 	%p83, %rd41, %rd4;
	@%p83 bra 	$L__BB0_2;
$L__BB0_49:
	ret;

}
	// .globl	discretize_kernel
.visible .entry discretize_kernel(
	.param .u64 .ptr .align 1 discretize_kernel_param_0,
	.param .u64 .ptr .align 1 discretize_kernel_param_1,
	.param .u64 .ptr .align 1 discretize_kernel_param_2,
	.param .u64 discretize_kernel_param_3,
	.param .u64 discretize_kernel_param_4
)
{
	.reg .pred 	%p<45>;
	.reg .b32 	%r<91>;
	.reg .b32 	%f<3>;
	.reg .b64 	%rd<36>;
	.reg .b64 	%fd<149>;

	ld.param.u64 	%rd17, [discretize_kernel_param_0];
	ld.param.u64 	%rd19, [discretize_kernel_param_2];
	ld.param.u64 	%rd20, [discretize_kernel_param_4];
	mov.u32 	%r12, %ntid.x;
	mov.u32 	%r13, %ctaid.x;
	mov.u32 	%r14, %tid.x;
	mad.lo.s32 	%r15, %r12, %r13, %r14;
	cvt.u64.u32 	%rd1, %r15;
	and.b64  	%rd21, %rd20, -4294967296;
	setp.ne.s64 	%p2, %rd21, 0;
	@%p2 bra 	$L__BB1_2;
	cvt.u32.u64 	%r16, %rd20;
	cvt.u32.u64 	%r17, %rd1;
	div.u32 	%r18, %r17, %r16;
	cvt.u64.u32 	%rd32, %r18;
	bra.uni 	$L__BB1_3;
$L__BB1_2:
	div.u64 	%rd32, %rd1, %rd20;
$L__BB1_3:
	cvta.to.global.u64 	%rd22, %rd17;
	mad.lo.s64 	%rd23, %rd32, 24, %rd22;
	ld.global.u64 	%rd5, [%rd23];
	ld.global.u64 	%rd6, [%rd23+8];
	ld.global.u64 	%rd35, [%rd23+16];
	mul.lo.s64 	%rd24, %rd32, %rd20;
	sub.s64 	%rd25, %rd1, %rd24;
	cvta.to.global.u64 	%rd26, %rd19;
	shl.b64 	%rd27, %rd25, 3;
	add.s64 	%rd8, %rd26, %rd27;
	setp.eq.s64 	%p3, %rd35, 0;
	mov.f64 	%fd148, 0d0000000000000000;
	@%p3 bra 	$L__BB1_26;
	ld.global.f64 	%fd1, [%rd8];
	mov.f64 	%fd41, 0d4000000000000000;
	{
	.reg .b32 %temp; 
	mov.b64 	{%temp, %r1}, %fd41;
	}
	{
	.reg .b32 %temp; 
	mov.b64 	{%r19, %temp}, %fd41;
	}
	setp.lt.s32 	%p4, %r1, 1048576;
	mov.f64 	%fd42, 0d4360000000000000;
	{
	.reg .b32 %temp; 
	mov.b64 	{%temp, %r20}, %fd42;
	}
	{
	.reg .b32 %temp; 
	mov.b64 	{%r21, %temp}, %fd42;
	}
	mov.b32 	%r22, 1127219200;
	mov.b32 	%r23, -2147483648;
	mov.b64 	%fd2, {%r23, %r22};
	and.b32  	%r24, %r1, 2146435072;
	setp.eq.s32 	%p5, %r24, 1062207488;
	and.b32  	%r25, %r1, 2147483647;
	setp.ne.s32 	%p6, %r25, 1071644672;
	and.pred  	%p1, %p5, %p6;
	selp.b32 	%r26, %r20, %r1, %p4;
	selp.b32 	%r27, %r21, %r19, %p4;
	add.s32 	%r2, %r26, -1;
	selp.f64 	%fd43, 0d4360000000000000, 0d4000000000000000, %p4;
	{
	.reg .b32 %temp; 
	mov.b64 	{%temp, %r3}, %fd43;
	}
	selp.b32 	%r28, -1077, -1023, %p4;
	shr.u32 	%r29, %r26, 20;
	add.s32 	%r4, %r28, %r29;
	and.b32  	%r30, %r26, 1048575;
	or.b32  	%r5, %r30, 1072693248;
	mov.b64 	%fd3, {%r27, %r5};
	{
	.reg .b32 %temp; 
	mov.b64 	{%r31, %temp}, %fd3;
	}
	{
	.reg .b32 %temp; 
	mov.b64 	{%temp, %r32}, %fd3;
	}
	add.s32 	%r33, %r32, -1048576;
	mov.b64 	%fd4, {%r31, %r33};
	add.s64 	%rd34, %rd6, 8;
	add.s64 	%rd33, %rd5, 8;
	mov.f64 	%fd148, 0d0000000000000000;
	and.b32  	%r34, %r3, 2147483647;
$L__BB1_5:
	setp.eq.s32 	%p7, %r34, 0;
	setp.lt.s32 	%p8, %r1, 1048576;
	selp.f64 	%fd44, 0d4360000000000000, 0d4000000000000000, %p8;
	fma.rn.f64 	%fd45, %fd44, 0d7FF0000000000000, 0d7FF0000000000000;
	selp.f64 	%fd143, 0dFFF0000000000000, %fd45, %p7;
	setp.gt.u32 	%p9, %r2, 2146435070;
	ld.f64 	%fd46, [%rd33+-8];
	sub.f64 	%fd7, %fd1, %fd46;
	ld.f64 	%fd8, [%rd34+8];
	ld.f64 	%fd9, [%rd34];
	@%p9 bra 	$L__BB1_7;
	setp.gt.u32 	%p10, %r5, 1073127582;
	selp.f64 	%fd47, %fd4, %fd3, %p10;
	selp.u32 	%r35, 1, 0, %p10;
	add.s32 	%r36, %r4, %r35;
	add.f64 	%fd48, %fd47, 0dBFF0000000000000;
	add.f64 	%fd49, %fd47, 0d3FF0000000000000;
	rcp.approx.ftz.f64 	%fd50, %fd49;
	neg.f64 	%fd51, %fd49;
	fma.rn.f64 	%fd52, %fd51, %fd50, 0d3FF0000000000000;
	fma.rn.f64 	%fd53, %fd52, %fd52, %fd52;
	fma.rn.f64 	%fd54, %fd53, %fd50, %fd50;
	mul.f64 	%fd55, %fd48, %fd54;
	fma.rn.f64 	%fd56, %fd48, %fd54, %fd55;
	mul.f64 	%fd57, %fd56, %fd56;
	fma.rn.f64 	%fd58, %fd57, 0d3EB1380B3AE80F1E, 0d3ED0EE258B7A8B04;
	fma.rn.f64 	%fd59, %fd58, %fd57, 0d3EF3B2669F02676F;
	fma.rn.f64 	%fd60, %fd59, %fd57, 0d3F1745CBA9AB0956;
	fma.rn.f64 	%fd61, %fd60, %fd57, 0d3F3C71C72D1B5154;
	fma.rn.f64 	%fd62, %fd61, %fd57, 0d3F624924923BE72D;
	fma.rn.f64 	%fd63, %fd62, %fd57, 0d3F8999999999A3C4;
	fma.rn.f64 	%fd64, %fd63, %fd57, 0d3FB5555555555554;
	sub.f64 	%fd65, %fd48, %fd56;
	add.f64 	%fd66, %fd65, %fd65;
	neg.f64 	%fd67, %fd56;
	fma.rn.f64 	%fd68, %fd67, %fd48, %fd66;
	mul.f64 	%fd69, %fd54, %fd68;
	mul.f64 	%fd70, %fd57, %fd64;
	fma.rn.f64 	%fd71, %fd70, %fd56, %fd69;
	xor.b32  	%r37, %r36, -2147483648;
	mov.b32 	%r38, 1127219200;
	mov.b64 	%fd72, {%r37, %r38};
	sub.f64 	%fd73, %fd72, %fd2;
	fma.rn.f64 	%fd74, %fd73, 0d3FE62E42FEFA39EF, %fd56;
	fma.rn.f64 	%fd75, %fd73, 0dBFE62E42FEFA39EF, %fd74;
	sub.f64 	%fd76, %fd75, %fd56;
	sub.f64 	%fd77, %fd71, %fd76;
	fma.rn.f64 	%fd78, %fd73, 0d3C7ABC9E3B39803F, %fd77;
	add.f64 	%fd143, %fd74, %fd78;
$L__BB1_7:
	setp.lt.s32 	%p11, %r1, 0;
	and.b32  	%r39, %r1, 2146435072;
	setp.eq.s32 	%p12, %r39, 1062207488;
	add.f64 	%fd79, %fd143, %fd143;
	sqrt.rn.f64 	%fd80, %fd79;
	add.f64 	%fd81, %fd80, %fd80;
	rcp.rn.f64 	%fd82, %fd81;
	mul.f64 	%fd12, %fd9, %fd82;
	mul.f64 	%fd13, %fd9, 0d3FE0000000000000;
	div.rn.f64 	%fd14, %fd7, %fd13;
	{
	.reg .b32 %temp; 
	mov.b64 	{%temp, %r6}, %fd14;
	}
	abs.f64 	%fd15, %fd14;
	{ // callseq 6, 0
	.param .b64 param0;
	st.param.f64 	[param0], %fd15;
	.param .b64 retval0;
	call.uni (retval0), 
	__internal_accurate_pow, 
	(
	param0
	);
	ld.param.f64 	%fd83, [retval0];
	} // callseq 6
	setp.lt.s32 	%p13, %r6, 0;
	neg.f64 	%fd85, %fd83;
	selp.f64 	%fd86, %fd85, %fd83, %p12;
	selp.f64 	%fd87, %fd86, %fd83, %p13;
	setp.eq.f64 	%p14, %fd14, 0d0000000000000000;
	selp.b32 	%r40, %r6, 0, %p12;
	or.b32  	%r41, %r40, 2146435072;
	selp.b32 	%r42, %r41, %r40, %p11;
	mov.b32 	%r43, 0;
	mov.b64 	%fd88, {%r43, %r42};
	selp.f64 	%fd144, %fd88, %fd87, %p14;
	add.f64 	%fd89, %fd14, 0d4000000000000000;
	{
	.reg .b32 %temp; 
	mov.b64 	{%temp, %r44}, %fd89;
	}
	and.b32  	%r45, %r44, 2146435072;
	setp.ne.s32 	%p15, %r45, 2146435072;
	@%p15 bra 	$L__BB1_12;
	setp.num.f64 	%p16, %fd14, %fd14;
	@%p16 bra 	$L__BB1_10;
	mov.f64 	%fd90, 0d4000000000000000;
	add.rn.f64 	%fd144, %fd14, %fd90;
	bra.uni 	$L__BB1_12;
$L__BB1_10:
	setp.neu.f64 	%p17, %fd15, 0d7FF0000000000000;
	@%p17 bra 	$L__BB1_12;
	selp.b32 	%r46, 0, 2146435072, %p11;
	or.b32  	%r47, %r46, -2147483648;
	selp.b32 	%r48, %r47, %r46, %p1;
	selp.b32 	%r49, %r48, %r46, %p13;
	mov.b32 	%r50, 0;
	mov.b64 	%fd144, {%r50, %r49};
$L__BB1_12:
	and.b32  	%r51, %r1, 2146435072;
	setp.eq.s32 	%p21, %r51, 1062207488;
	setp.eq.f64 	%p22, %fd14, 0d3FF0000000000000;
	add.f64 	%fd91, %fd144, 0d3FF0000000000000;
	mul.f64 	%fd92, %fd91, 0d400921FB54442D18;
	selp.f64 	%fd93, 0d401921FB54442D18, %fd92, %p22;
	mul.f64 	%fd94, %fd13, %fd93;
	rcp.rn.f64 	%fd95, %fd94;
	mul.f64 	%fd20, %fd8, %fd95;
	div.rn.f64 	%fd21, %fd7, %fd12;
	{
	.reg .b32 %temp; 
	mov.b64 	{%temp, %r7}, %fd21;
	}
	abs.f64 	%fd22, %fd21;
	{ // callseq 7, 0
	.param .b64 param0;
	st.param.f64 	[param0], %fd22;
	.param .b64 retval0;
	call.uni (retval0), 
	__internal_accurate_pow, 
	(
	param0
	);
	ld.param.f64 	%fd96, [retval0];
	} // callseq 7
	setp.lt.s32 	%p23, %r7, 0;
	neg.f64 	%fd98, %fd96;
	selp.f64 	%fd99, %fd98, %fd96, %p21;
	selp.f64 	%fd100, %fd99, %fd96, %p23;
	setp.eq.f64 	%p24, %fd21, 0d0000000000000000;
	selp.b32 	%r52, %r7, 0, %p21;
	or.b32  	%r53, %r52, 2146435072;
	selp.b32 	%r54, %r53, %r52, %p11;
	mov.b32 	%r55, 0;
	mov.b64 	%fd101, {%r55, %r54};
	selp.f64 	%fd145, %fd101, %fd100, %p24;
	add.f64 	%fd102, %fd21, 0d4000000000000000;
	{
	.reg .b32 %temp; 
	mov.b64 	{%temp, %r56}, %fd102;
	}
	and.b32  	%r57, %r56, 2146435072;
	setp.ne.s32 	%p25, %r57, 2146435072;
	@%p25 bra 	$L__BB1_17;
	setp.num.f64 	%p26, %fd21, %fd21;
	@%p26 bra 	$L__BB1_15;
	mov.f64 	%fd103, 0d4000000000000000;
	add.rn.f64 	%fd145, %fd21, %fd103;
	bra.uni 	$L__BB1_17;
$L__BB1_15:
	setp.neu.f64 	%p27, %fd22, 0d7FF0000000000000;
	@%p27 bra 	$L__BB1_17;
	selp.b32 	%r58, 0, 2146435072, %p11;
	or.b32  	%r59, %r58, -2147483648;
	selp.b32 	%r60, %r59, %r58, %p1;
	selp.b32 	%r61, %r60, %r58, %p23;
	mov.b32 	%r62, 0;
	mov.b64 	%fd145, {%r62, %r61};
$L__BB1_17:
	setp.eq.f64 	%p30, %fd21, 0d3FF0000000000000;
	mul.f64 	%fd104, %fd145, 0dBFE0000000000000;
	selp.f64 	%fd27, 0dBFE0000000000000, %fd104, %p30;
	fma.rn.f64 	%fd105, %fd27, 0d3FF71547652B82FE, 0d4338000000000000;
	{
	.reg .b32 %temp; 
	mov.b64 	{%r8, %temp}, %fd105;
	}
	mov.f64 	%fd106, 0dC338000000000000;
	add.rn.f64 	%fd107, %fd105, %fd106;
	fma.rn.f64 	%fd108, %fd107, 0dBFE62E42FEFA39EF, %fd27;
	fma.rn.f64 	%fd109, %fd107, 0dBC7ABC9E3B39803F, %fd108;
	fma.rn.f64 	%fd110, %fd109, 0d3E5ADE1569CE2BDF, 0d3E928AF3FCA213EA;
	fma.rn.f64 	%fd111, %fd110, %fd109, 0d3EC71DEE62401315;
	fma.rn.f64 	%fd112, %fd111, %fd109, 0d3EFA01997C89EB71;
	fma.rn.f64 	%fd113, %fd112, %fd109, 0d3F2A01A014761F65;
	fma.rn.f64 	%fd114, %fd113, %fd109, 0d3F56C16C1852B7AF;
	fma.rn.f64 	%fd115, %fd114, %fd109, 0d3F81111111122322;
	fma.rn.f64 	%fd116, %fd115, %fd109, 0d3FA55555555502A1;
	fma.rn.f64 	%fd117, %fd116, %fd109, 0d3FC5555555555511;
	fma.rn.f64 	%fd118, %fd117, %fd109, 0d3FE000000000000B;
	fma.rn.f64 	%fd119, %fd118, %fd109, 0d3FF0000000000000;
	fma.rn.f64 	%fd120, %fd119, %fd109, 0d3FF0000000000000;
	{
	.reg .b32 %temp; 
	mov.b64 	{%r9, %temp}, %fd120;
	}
	{
	.reg .b32 %temp; 
	mov.b64 	{%temp, %r10}, %fd120;
	}
	shl.b32 	%r63, %r8, 20;
	add.s32 	%r64, %r63, %r10;
	mov.b64 	%fd146, {%r9, %r64};
	{
	.reg .b32 %temp; 
	mov.b64 	{%temp, %r65}, %fd27;
	}
	mov.b32 	%f2, %r65;
	abs.f32 	%f1, %f2;
	setp.lt.f32 	%p31, %f1, 0f4086232B;
	@%p31 bra 	$L__BB1_20;
	setp.lt.f64 	%p32, %fd27, 0d0000000000000000;
	add.f64 	%fd121, %fd27, 0d7FF0000000000000;
	selp.f64 	%fd146, 0d0000000000000000, %fd121, %p32;
	setp.geu.f32 	%p33, %f1, 0f40874800;
	@%p33 bra 	$L__BB1_20;
	shr.u32 	%r66, %r8, 31;
	add.s32 	%r67, %r8, %r66;
	shr.s32 	%r68, %r67, 1;
	shl.b32 	%r69, %r68, 20;
	add.s32 	%r70, %r10, %r69;
	mov.b64 	%fd122, {%r9, %r70};
	sub.s32 	%r71, %r8, %r68;
	shl.b32 	%r72, %r71, 20;
	add.s32 	%r73, %r72, 1072693248;
	mov.b32 	%r74, 0;
	mov.b64 	%fd123, {%r74, %r73};
	mul.f64 	%fd146, %fd123, %fd122;
$L__BB1_20:
	and.b32  	%r75, %r1, 2146435072;
	setp.eq.s32 	%p35, %r75, 1062207488;
	{
	.reg .b32 %temp; 
	mov.b64 	{%temp, %r11}, %fd12;
	}
	abs.f64 	%fd32, %fd12;
	{ // callseq 8, 0
	.param .b64 param0;
	st.param.f64 	[param0], %fd32;
	.param .b64 retval0;
	call.uni (retval0), 
	__internal_accurate_pow, 
	(
	param0
	);
	ld.param.f64 	%fd124, [retval0];
	} // callseq 8
	setp.lt.s32 	%p36, %r11, 0;
	neg.f64 	%fd126, %fd124;
	selp.f64 	%fd127, %fd126, %fd124, %p35;
	selp.f64 	%fd128, %fd127, %fd124, %p36;
	setp.eq.f64 	%p37, %fd12, 0d0000000000000000;
	selp.b32 	%r76, %r11, 0, %p35;
	or.b32  	%r77, %r76, 2146435072;
	selp.b32 	%r78, %r77, %r76, %p11;
	mov.b32 	%r79, 0;
	mov.b64 	%fd129, {%r79, %r78};
	selp.f64 	%fd147, %fd129, %fd128, %p37;
	add.f64 	%fd130, %fd12, 0d4000000000000000;
	{
	.reg .b32 %temp; 
	mov.b64 	{%temp, %r80}, %fd130;
	}
	and.b32  	%r81, %r80, 2146435072;
	setp.ne.s32 	%p38, %r81, 2146435072;
	@%p38 bra 	$L__BB1_25;
	setp.num.f64 	%p39, %fd12, %fd12;
	@%p39 bra 	$L__BB1_23;
	mov.f64 	%fd131, 0d4000000000000000;
	add.rn.f64 	%fd147, %fd12, %fd131;
	bra.uni 	$L__BB1_25;
$L__BB1_23:
	setp.neu.f64 	%p40, %fd32, 0d7FF0000000000000;
	@%p40 bra 	$L__BB1_25;
	selp.b32 	%r82, 0, 2146435072, %p11;
	or.b32  	%r83, %r82, -2147483648;
	selp.b32 	%r84, %r83, %r82, %p1;
	selp.b32 	%r85, %r84, %r82, %p36;
	mov.b32 	%r86, 0;
	mov.b64 	%fd147, {%r86, %r85};
$L__BB1_25:
	setp.eq.f64 	%p43, %fd12, 0d3FF0000000000000;
	mul.f64 	%fd132, %fd147, 0d401921FB54442D18;
	sqrt.rn.f64 	%fd133, %fd132;
	selp.f64 	%fd134, 0d40040D931FF62705, %fd133, %p43;
	div.rn.f64 	%fd135, %fd146, %fd134;
	mov.f64 	%fd136, 0d3FF0000000000000;
	sub.f64 	%fd137, %fd136, %fd8;
	fma.rn.f64 	%fd138, %fd137, %fd135, %fd20;
	ld.f64 	%fd139, [%rd34+-8];
	ld.f64 	%fd140, [%rd33];
	mul.f64 	%fd141, %fd139, %fd140;
	fma.rn.f64 	%fd148, %fd141, %fd138, %fd148;
	add.s64 	%rd35, %rd35, -1;
	add.s64 	%rd34, %rd34, 24;
	add.s64 	%rd33, %rd33, 16;
	setp.ne.s64 	%p44, %rd35, 0;
	@%p44 bra 	$L__BB1_5;
$L__BB1_26:
	ld.param.u64 	%rd31, [discretize_kernel_param_1];
	cvta.to.global.u64 	%rd28, %rd31;
	mov.u32 	%r87, %ntid.x;
	mov.u32 	%r88, %ctaid.x;
	mov.u32 	%r89, %tid.x;
	mad.lo.s32 	%r90, %r87, %r88, %r89;
	mul.wide.u32 	%rd29, %r90, 8;
	add.s64 	%rd30, %rd28, %rd29;
	st.global.f64 	[%rd30], %fd148;
	ret;

}
.func  (.param .b64 func_retval0) __internal_accurate_pow(
	.param .b64 __internal_accurate_pow_param_0
)
{
	.reg .pred 	%p<8>;
	.reg .b32 	%r<49>;
	.reg .b32 	%f<3>;
	.reg .b64 	%fd<109>;

	ld.param.f64 	%fd10, [__internal_accurate_pow_param_0];
	{
	.reg .b32 %temp; 
	mov.b64 	{%temp, %r46}, %fd10;
	}
	{
	.reg .b32 %temp; 
	mov.b64 	{%r45, %temp}, %fd10;
	}
	shr.u32 	%r47, %r46, 20;
	setp.gt.u32 	%p1, %r46, 1048575;
	@%p1 bra 	$L__BB2_2;
	mul.f64 	%fd11, %fd10, 0d4350000000000000;
	{
	.reg .b32 %temp; 
	mov.b64 	{%temp, %r46}, %fd11;
	}
	{
	.reg .b32 %temp; 
	mov.b64 	{%r45, %temp}, %fd11;
	}
	shr.u32 	%r16, %r46, 20;
	add.s32 	%r47, %r16, -54;
$L__BB2_2:
	add.s32 	%r48, %r47, -1023;
	and.b32  	%r17, %r46, -2146435073;
	or.b32  	%r18, %r17, 1072693248;
	mov.b64 	%fd107, {%r45, %r18};
	setp.lt.u32 	%p2, %r18, 1073127583;
	@%p2 bra 	$L__BB2_4;
	{
	.reg .b32 %temp; 
	mov.b64 	{%r19, %temp}, %fd107;
	}
	{
	.reg .b32 %temp; 
	mov.b64 	{%temp, %r20}, %fd107;
	}
	add.s32 	%r21, %r20, -1048576;
	mov.b64 	%fd107, {%r19, %r21};
	add.s32 	%r48, %r47, -1022;
$L__BB2_4:
	add.f64 	%fd12, %fd107, 0dBFF0000000000000;
	add.f64 	%fd13, %fd107, 0d3FF0000000000000;
	rcp.approx.ftz.f64 	%fd14, %fd13;
	neg.f64 	%fd15, %fd13;
	fma.rn.f64 	%fd16, %fd15, %fd14, 0d3FF0000000000000;
	fma.rn.f64 	%fd17, %fd16, %fd16, %fd16;
	fma.rn.f64 	%fd18, %fd17, %fd14, %fd14;
	mul.f64 	%fd19, %fd12, %fd18;
	fma.rn.f64 	%fd20, %fd12, %fd18, %fd19;
	mul.f64 	%fd21, %fd20, %fd20;
	fma.rn.f64 	%fd22, %fd21, 0d3EB0F5FF7D2CAFE2, 0d3ED0F5D241AD3B5A;
	fma.rn.f64 	%fd23, %fd22, %fd21, 0d3EF3B20A75488A3F;
	fma.rn.f64 	%fd24, %fd23, %fd21, 0d3F1745CDE4FAECD5;
	fma.rn.f64 	%fd25, %fd24, %fd21, 0d3F3C71C7258A578B;
	fma.rn.f64 	%fd26, %fd25, %fd21, 0d3F6249249242B910;
	fma.rn.f64 	%fd27, %fd26, %fd21, 0d3F89999999999DFB;
	sub.f64 	%fd28, %fd12, %fd20;
	add.f64 	%fd29, %fd28, %fd28;
	neg.f64 	%fd30, %fd20;
	fma.rn.f64 	%fd31, %fd30, %fd12, %fd29;
	mul.f64 	%fd32, %fd18, %fd31;
	fma.rn.f64 	%fd33, %fd21, %fd27, 0d3FB5555555555555;
	mov.f64 	%fd34, 0d3FB5555555555555;
	sub.f64 	%fd35, %fd34, %fd33;
	fma.rn.f64 	%fd36, %fd21, %fd27, %fd35;
	add.f64 	%fd37, %fd36, 0dBC46A4CB00B9E7B0;
	add.f64 	%fd38, %fd33, %fd37;
	sub.f64 	%fd39, %fd33, %fd38;
	add.f64 	%fd40, %fd37, %fd39;
	mul.rn.f64 	%fd41, %fd20, %fd20;
	neg.f64 	%fd42, %fd41;
	fma.rn.f64 	%fd43, %fd20, %fd20, %fd42;
	{
	.reg .b32 %temp; 
	mov.b64 	{%r22, %temp}, %fd32;
	}
	{
	.reg .b32 %temp; 
	mov.b64 	{%temp, %r23}, %fd32;
	}
	add.s32 	%r24, %r23, 1048576;
	mov.b64 	%fd44, {%r22, %r24};
	fma.rn.f64 	%fd45, %fd20, %fd44, %fd43;
	mul.rn.f64 	%fd46, %fd41, %fd20;
	neg.f64 	%fd47, %fd46;
	fma.rn.f64 	%fd48, %fd41, %fd20, %fd47;
	fma.rn.f64 	%fd49, %fd41, %fd32, %fd48;
	fma.rn.f64 	%fd50, %fd45, %fd20, %fd49;
	mul.rn.f64 	%fd51, %fd38, %fd46;
	neg.f64 	%fd52, %fd51;
	fma.rn.f64 	%fd53, %fd38, %fd46, %fd52;
	fma.rn.f64 	%fd54, %fd38, %fd50, %fd53;
	fma.rn.f64 	%fd55, %fd40, %fd46, %fd54;
	add.f64 	%fd56, %fd51, %fd55;
	sub.f64 	%fd57, %fd51, %fd56;
	add.f64 	%fd58, %fd55, %fd57;
	add.f64 	%fd59, %fd20, %fd56;
	sub.f64 	%fd60, %fd20, %fd59;
	add.f64 	%fd61, %fd56, %fd60;
	add.f64 	%fd62, %fd58, %fd61;
	add.f64 	%fd63, %fd32, %fd62;
	add.f64 	%fd64, %fd59, %fd63;
	sub.f64 	%fd65, %fd59, %fd64;
	add.f64 	%fd66, %fd63, %fd65;
	xor.b32  	%r25, %r48, -2147483648;
	mov.b32 	%r26, 1127219200;
	mov.b64 	%fd67, {%r25, %r26};
	mov.b32 	%r27, -2147483648;
	mov.b64 	%fd68, {%r27, %r26};
	sub.f64 	%fd69, %fd67, %fd68;
	fma.rn.f64 	%fd70, %fd69, 0d3FE62E42FEFA39EF, %fd64;
	fma.rn.f64 	%fd71, %fd69, 0dBFE62E42FEFA39EF, %fd70;
	sub.f64 	%fd72, %fd71, %fd64;
	sub.f64 	%fd73, %fd66, %fd72;
	fma.rn.f64 	%fd74, %fd69, 0d3C7ABC9E3B39803F, %fd73;
	add.f64 	%fd75, %fd70, %fd74;
	sub.f64 	%fd76, %fd70, %fd75;
	add.f64 	%fd77, %fd74, %fd76;
	mov.f64 	%fd78, 0d4000000000000000;
	{
	.reg .b32 %temp; 
	mov.b64 	{%temp, %r28}, %fd78;
	}
	{
	.reg .b32 %temp; 
	mov.b64 	{%r29, %temp}, %fd78;
	}
	shl.b32 	%r30, %r28, 1;
	setp.gt.u32 	%p3, %r30, -33554433;
	and.b32  	%r31, %r28, -15728641;
	selp.b32 	%r32, %r31, %r28, %p3;
	mov.b64 	%fd79, {%r29, %r32};
	mul.rn.f64 	%fd80, %fd75, %fd79;
	neg.f64 	%fd81, %fd80;
	fma.rn.f64 	%fd82, %fd75, %fd79, %fd81;
	fma.rn.f64 	%fd83, %fd77, %fd79, %fd82;
	add.f64 	%fd4, %fd80, %fd83;
	sub.f64 	%fd84, %fd80, %fd4;
	add.f64 	%fd5, %fd83, %fd84;
	fma.rn.f64 	%fd85, %fd4, 0d3FF71547652B82FE, 0d4338000000000000;
	{
	.reg .b32 %temp; 
	mov.b64 	{%r13, %temp}, %fd85;
	}
	mov.f64 	%fd86, 0dC338000000000000;
	add.rn.f64 	%fd87, %fd85, %fd86;
	fma.rn.f64 	%fd88, %fd87, 0dBFE62E42FEFA39EF, %fd4;
	fma.rn.f64 	%fd89, %fd87, 0dBC7ABC9E3B39803F, %fd88;
	fma.rn.f64 	%fd90, %fd89, 0d3E5ADE1569CE2BDF, 0d3E928AF3FCA213EA;
	fma.rn.f64 	%fd91, %fd90, %fd89, 0d3EC71DEE62401315;
	fma.rn.f64 	%fd92, %fd91, %fd89, 0d3EFA01997C89EB71;
	fma.rn.f64 	%fd93, %fd92, %fd89, 0d3F2A01A014761F65;
	fma.rn.f64 	%fd94, %fd93, %fd89, 0d3F56C16C1852B7AF;
	fma.rn.f64 	%fd95, %fd94, %fd89, 0d3F81111111122322;
	fma.rn.f64 	%fd96, %fd95, %fd89, 0d3FA55555555502A1;
	fma.rn.f64 	%fd97, %fd96, %fd89, 0d3FC5555555555511;
	fma.rn.f64 	%fd98, %fd97, %fd89, 0d3FE000000000000B;
	fma.rn.f64 	%fd99, %fd98, %fd89, 0d3FF0000000000000;
	fma.rn.f64 	%fd100, %fd99, %fd89, 0d3FF0000000000000;
	{
	.reg .b32 %temp; 
	mov.b64 	{%r14, %temp}, %fd100;
	}
	{
	.reg .b32 %temp; 
	mov.b64 	{%temp, %r15}, %fd100;
	}
	shl.b32 	%r33, %r13, 20;
	add.s32 	%r34, %r33, %r15;
	mov.b64 	%fd108, {%r14, %r34};
	{
	.reg .b32 %temp; 
	mov.b64 	{%temp, %r35}, %fd4;
	}
	mov.b32 	%f2, %r35;
	abs.f32 	%f1, %f2;
	setp.lt.f32 	%p4, %f1, 0f4086232B;
	@%p4 bra 	$L__BB2_7;
	setp.lt.f64 	%p5, %fd4, 0d0000000000000000;
	add.f64 	%fd101, %fd4, 0d7FF0000000000000;
	selp.f64 	%fd108, 0d0000000000000000, %fd101, %p5;
	setp.geu.f32 	%p6, %f1, 0f40874800;
	@%p6 bra 	$L__BB2_7;
	shr.u32 	%r36, %r13, 31;
	add.s32 	%r37, %r13, %r36;
	shr.s32 	%r38, %r37, 1;
	shl.b32 	%r39, %r38, 20;
	add.s32 	%r40, %r15, %r39;
	mov.b64 	%fd102, {%r14, %r40};
	sub.s32 	%r41, %r13, %r38;
	shl.b32 	%r42, %r41, 20;
	add.s32 	%r43, %r42, 1072693248;
	mov.b32 	%r44, 0;
	mov.b64 	%fd103, {%r44, %r43};
	mul.f64 	%fd108, %fd103, %fd102;
$L__BB2_7:
	abs.f64 	%fd104, %fd108;
	setp.eq.f64 	%p7, %fd104, 0d7FF0000000000000;
	fma.rn.f64 	%fd105, %fd108, %fd5, %fd108;
	selp.f64 	%fd106, %fd108, %fd105, %p7;
	st.param.f64 	[func_retval0], %fd106;
	ret;

}


// ===== COMPILED SASS (sm_100) =====

	.target	sm_100

	.elftype	@"ET_EXEC"


//--------------------- .note.nv.tkinfo           --------------------------
	.section	.note.nv.tkinfo,"",@"SHT_NOTE"
	.sectionflags	@"SHF_NOTE_NV_TKINFO"
	.tkinfo
        /*0018*/ 	.word	0x00000002
        /*0030*/ 	.string	""
        /*0030*/ 	.string	"ptxas"
        /*0030*/ 	.string	"Cuda compilation tools, release 13.0, V13.0.88"
        /*0030*/ 	.string	"Build cuda_13.0.r13.0/compiler.36424714_0"
        /*0030*/ 	.string	"-arch sm_100 -m 64 "



//--------------------- .note.nv.cuinfo           --------------------------
	.section	.note.nv.cuinfo,"",@"SHT_NOTE"
	.sectionflags	@"SHF_NOTE_NV_CUINFO"
        /*0018*/ 	.short	0x0002
        /*001a*/ 	.short	0x0064
        /*001c*/ 	.short	0x0082
	.zero		2


//--------------------- .nv.info                  --------------------------
	.section	.nv.info,"",@"SHT_CUDA_INFO"
	.align	4


	//----- nvinfo : EIATTR_REGCOUNT
	.align		4
        /*0000*/ 	.byte	0x04, 0x2f
        /*0002*/ 	.short	(.L_1 - .L_0)
	.align		4
.L_0:
        /*0004*/ 	.word	index@(discretize_kernel_single_pattern)
        /*0008*/ 	.word	0x0000003a


	//----- nvinfo : EIATTR_FRAME_SIZE
	.align		4
.L_1:
        /*000c*/ 	.byte	0x04, 0x11
        /*000e*/ 	.short	(.L_3 - .L_2)
	.align		4
.L_2:
        /*0010*/ 	.word	index@($discretize_kernel_single_pattern$__internal_accurate_pow)
        /*0014*/ 	.word	0x00000000


	//----- nvinfo : EIATTR_FRAME_SIZE
	.align		4
.L_3:
        /*0018*/ 	.byte	0x04, 0x11
        /*001a*/ 	.short	(.L_5 - .L_4)
	.align		4
.L_4:
        /*001c*/ 	.word	index@($__internal_6_$__cuda_sm20_dsqrt_rn_f64_mediumpath_v1)
        /*0020*/ 	.word	0x00000000


	//----- nvinfo : EIATTR_FRAME_SIZE
	.align		4
.L_5:
        /*0024*/ 	.byte	0x04, 0x11
        /*0026*/ 	.short	(.L_7 - .L_6)
	.align		4
.L_6:
        /*0028*/ 	.word	index@($__internal_5_$__cuda_sm20_div_rn_f64_full)
        /*002c*/ 	.word	0x00000000


	//----- nvinfo : EIATTR_FRAME_SIZE
	.align		4
.L_7:
        /*0030*/ 	.byte	0x04, 0x11
        /*0032*/ 	.short	(.L_9 - .L_8)
	.align		4
.L_8:
        /*0034*/ 	.word	index@($__internal_4_$__cuda_sm20_dblrcp_rn_slowpath_v3)
        /*0038*/ 	.word	0x00000000


	//----- nvinfo : EIATTR_FRAME_SIZE
	.align		4
.L_9:
        /*003c*/ 	.byte	0x04, 0x11
        /*003e*/ 	.short	(.L_11 - .L_10)
	.align		4
.L_10:
        /*0040*/ 	.word	index@(discretize_kernel_single_pattern)
        /*0044*/ 	.word	0x00000000


	//----- nvinfo : EIATTR_REGCOUNT
	.align		4
.L_11:
        /*0048*/ 	.byte	0x04, 0x2f
        /*004a*/ 	.short	(.L_13 - .L_12)
	.align		4
.L_12:
        /*004c*/ 	.word	index@(discretize_kernel)
        /*0050*/ 	.word	0x0000002a


	//----- nvinfo : EIATTR_FRAME_SIZE
	.align		4
.L_13:
        /*0054*/ 	.byte	0x04, 0x11
        /*0056*/ 	.short	(.L_15 - .L_14)
	.align		4
.L_14:
        /*0058*/ 	.word	index@($discretize_kernel$__internal_accurate_pow)
        /*005c*/ 	.word	0x00000000


	//----- nvinfo : EIATTR_FRAME_SIZE
	.align		4
.L_15:
        /*0060*/ 	.byte	0x04, 0x11
        /*0062*/ 	.short	(.L_17 - .L_16)
	.align		4
.L_16:
        /*0064*/ 	.word	index@($__internal_3_$__cuda_sm20_dsqrt_rn_f64_mediumpath_v1)
        /*0068*/ 	.word	0x00000000


	//----- nvinfo : EIATTR_FRAME_SIZE
	.align		4
.L_17:
        /*006c*/ 	.byte	0x04, 0x11
        /*006e*/ 	.short	(.L_19 - .L_18)
	.align		4
.L_18:
        /*0070*/ 	.word	index@($__internal_2_$__cuda_sm20_div_u64)
        /*0074*/ 	.word	0x00000000


	//----- nvinfo : EIATTR_FRAME_SIZE
	.align		4
.L_19:
        /*0078*/ 	.byte	0x04, 0x11
        /*007a*/ 	.short	(.L_21 - .L_20)
	.align		4
.L_20:
        /*007c*/ 	.word	index@($__internal_1_$__cuda_sm20_div_rn_f64_full)
        /*0080*/ 	.word	0x00000000


	//----- nvinfo : EIATTR_FRAME_SIZE
	.align		4
.L_21:
        /*0084*/ 	.byte	0x04, 0x11
        /*0086*/ 	.short	(.L_23 - .L_22)
	.align		4
.L_22:
        /*0088*/ 	.word	index@($__internal_0_$__cuda_sm20_dblrcp_rn_slowpath_v3)
        /*008c*/ 	.word	0x00000000


	//----- nvinfo : EIATTR_FRAME_SIZE
	.align		4
.L_23:
        /*0090*/ 	.byte	0x04, 0x11
        /*0092*/ 	.short	(.L_25 - .L_24)
	.align		4
.L_24:
        /*0094*/ 	.word	index@(discretize_kernel)
        /*0098*/ 	.word	0x00000000


	//----- nvinfo : EIATTR_MIN_STACK_SIZE
	.align		4
.L_25:
        /*009c*/ 	.byte	0x04, 0x12
        /*009e*/ 	.short	(.L_27 - .L_26)
	.align		4
.L_26:
        /*00a0*/ 	.word	index@(discretize_kernel)
        /*00a4*/ 	.word	0x00000000


	//----- nvinfo : EIATTR_MIN_STACK_SIZE
	.align		4
.L_27:
        /*00a8*/ 	.byte	0x04, 0x12
        /*00aa*/ 	.short	(.L_29 - .L_28)
	.align		4
.L_28:
        /*00ac*/ 	.word	index@(discretize_kernel_single_pattern)
        /*00b0*/ 	.word	0x00000000
.L_29:


//--------------------- .nv.compat                --------------------------
	.section	.nv.compat,"",@"SHT_CUDA_COMPAT_INFO"
	.align	4
        /*0000*/ 	.byte	0x02, 0x09, 0x00, 0x00, 0x02, 0x02, 0x01, 0x00, 0x02, 0x05, 0x05, 0x00, 0x03, 0x07, 0x01, 0x01
        /*0010*/ 	.byte	0x02, 0x03, 0x00, 0x00, 0x02, 0x06, 0x01, 0x00, 0x04, 0x0b, 0x08, 0x00, 0x01, 0x00, 0x00, 0x00
        /*0020*/ 	.byte	0x00, 0x00, 0x00, 0x00


//--------------------- .nv.info.discretize_kernel --------------------------
	.section	.nv.info.discretize_kernel,"",@"SHT_CUDA_INFO"
	.sectionflags	@""
	.align	4


	//----- nvinfo : EIATTR_CUDA_API_VERSION
	.align		4
        /*0000*/ 	.byte	0x04, 0x37
        /*0002*/ 	.short	(.L_31 - .L_30)
.L_30:
        /*0004*/ 	.word	0x00000082


	//----- nvinfo : EIATTR_KPARAM_INFO
	.align		4
.L_31:
        /*0008*/ 	.byte	0x04, 0x17
        /*000a*/ 	.short	(.L_33 - .L_32)
.L_32:
        /*000c*/ 	.word	0x00000000
        /*0010*/ 	.short	0x0004
        /*0012*/ 	.short	0x0020
        /*0014*/ 	.byte	0x00, 0xf0, 0x21, 0x00


	//----- nvinfo : EIATTR_KPARAM_INFO
	.align		4
.L_33:
        /*0018*/ 	.byte	0x04, 0x17
        /*001a*/ 	.short	(.L_35 - .L_34)
.L_34:
        /*001c*/ 	.word	0x00000000
        /*0020*/ 	.short	0x0003
        /*0022*/ 	.short	0x0018
        /*0024*/ 	.byte	0x00, 0xf0, 0x21, 0x00


	//----- nvinfo : EIATTR_KPARAM_INFO
	.align		4
.L_35:
        /*0028*/ 	.byte	0x04, 0x17
        /*002a*/ 	.short	(.L_37 - .L_36)
.L_36:
        /*002c*/ 	.word	0x00000000
        /*0030*/ 	.short	0x0002
        /*0032*/ 	.short	0x0010
        /*0034*/ 	.byte	0x00, 0xf5, 0x21, 0x00


	//----- nvinfo : EIATTR_KPARAM_INFO
	.align		4
.L_37:
        /*0038*/ 	.byte	0x04, 0x17
        /*003a*/ 	.short	(.L_39 - .L_38)
.L_38:
        /*003c*/ 	.word	0x00000000
        /*0040*/ 	.short	0x0001
        /*0042*/ 	.short	0x0008
        /*0044*/ 	.byte	0x00, 0xf5, 0x21, 0x00


	//----- nvinfo : EIATTR_KPARAM_INFO
	.align		4
.L_39:
        /*0048*/ 	.byte	0x04, 0x17
        /*004a*/ 	.short	(.L_41 - .L_40)
.L_40:
        /*004c*/ 	.word	0x00000000
        /*0050*/ 	.short	0x0000
        /*0052*/ 	.short	0x0000
        /*0054*/ 	.byte	0x00, 0xf5, 0x21, 0x00


	//----- nvinfo : EIATTR_SPARSE_MMA_MASK
	.align		4
.L_41:
        /*0058*/ 	.byte	0x03, 0x50
        /*005a*/ 	.short	0x0000


	//----- nvinfo : EIATTR_MAXREG_COUNT
	.align		4
        /*005c*/ 	.byte	0x03, 0x1b
        /*005e*/ 	.short	0x00ff


	//----- nvinfo : EIATTR_MERCURY_ISA_VERSION
	.align		4
        /*0060*/ 	.byte	0x03, 0x5f
        /*0062*/ 	.short	0x0101


	//----- nvinfo : EIATTR_VRC_CTA_INIT_COUNT
	.align		4
        /*0064*/ 	.byte	0x02, 0x4a
	.zero		1
	.zero		1


	//----- nvinfo : EIATTR_EXIT_INSTR_OFFSETS
	.align		4
        /*0068*/ 	.byte	0x04, 0x1c
        /*006a*/ 	.short	(.L_43 - .L_42)


	//   ....[0]....
.L_42:
        /*006c*/ 	.word	0x00001bd0


	//----- nvinfo : EIATTR_CRS_STACK_SIZE
	.align		4
.L_43:
        /*0070*/ 	.byte	0x04, 0x1e
        /*0072*/ 	.short	(.L_45 - .L_44)
.L_44:
        /*0074*/ 	.word	0x00000000


	//----- nvinfo : EIATTR_CBANK_PARAM_SIZE
	.align		4
.L_45:
        /*0078*/ 	.byte	0x03, 0x19
        /*007a*/ 	.short	0x0028


	//----- nvinfo : EIATTR_PARAM_CBANK
	.align		4
        /*007c*/ 	.byte	0x04, 0x0a
        /*007e*/ 	.short	(.L_47 - .L_46)
	.align		4
.L_46:
        /*0080*/ 	.word	index@(.nv.constant0.discretize_kernel)
        /*0084*/ 	.short	0x0380
        /*0086*/ 	.short	0x0028


	//----- nvinfo : EIATTR_SW_WAR
	.align		4
.L_47:
        /*0088*/ 	.byte	0x04, 0x36
        /*008a*/ 	.short	(.L_49 - .L_48)
.L_48:
        /*008c*/ 	.word	0x00000008
.L_49:


//--------------------- .nv.info.discretize_kernel_single_pattern --------------------------
	.section	.nv.info.discretize_kernel_single_pattern,"",@"SHT_CUDA_INFO"
	.sectionflags	@""
	.align	4


	//----- nvinfo : EIATTR_CUDA_API_VERSION
	.align		4
        /*0000*/ 	.byte	0x04, 0x37
        /*0002*/ 	.short	(.L_51 - .L_50)
.L_50:
        /*0004*/ 	.word	0x00000082


	//----- nvinfo : EIATTR_KPARAM_INFO
	.align		4
.L_51:
        /*0008*/ 	.byte	0x04, 0x17
        /*000a*/ 	.short	(.L_53 - .L_52)
.L_52:
        /*000c*/ 	.word	0x00000000
        /*0010*/ 	.short	0x0004
        /*0012*/ 	.short	0x0020
        /*0014*/ 	.byte	0x00, 0xf0, 0x21, 0x00


	//----- nvinfo : EIATTR_KPARAM_INFO
	.align		4
.L_53:
        /*0018*/ 	.byte	0x04, 0x17
        /*001a*/ 	.short	(.L_55 - .L_54)
.L_54:
        /*001c*/ 	.word	0x00000000
        /*0020*/ 	.short	0x0003
        /*0022*/ 	.short	0x0018
        /*0024*/ 	.byte	0x00, 0xf0, 0x21, 0x00


	//----- nvinfo : EIATTR_KPARAM_INFO
	.align		4
.L_55:
        /*0028*/ 	.byte	0x04, 0x17
        /*002a*/ 	.short	(.L_57 - .L_56)
.L_56:
        /*002c*/ 	.word	0x00000000
        /*0030*/ 	.short	0x0002
        /*0032*/ 	.short	0x0010
        /*0034*/ 	.byte	0x00, 0xf5, 0x21, 0x00


	//----- nvinfo : EIATTR_KPARAM_INFO
	.align		4
.L_57:
        /*0038*/ 	.byte	0x04, 0x17
        /*003a*/ 	.short	(.L_59 - .L_58)
.L_58:
        /*003c*/ 	.word	0x00000000
        /*0040*/ 	.short	0x0001
        /*0042*/ 	.short	0x0008
        /*0044*/ 	.byte	0x00, 0xf5, 0x21, 0x00


	//----- nvinfo : EIATTR_KPARAM_INFO
	.align		4
.L_59:
        /*0048*/ 	.byte	0x04, 0x17
        /*004a*/ 	.short	(.L_61 - .L_60)
.L_60:
        /*004c*/ 	.word	0x00000000
        /*0050*/ 	.short	0x0000
        /*0052*/ 	.short	0x0000
        /*0054*/ 	.byte	0x00, 0xf5, 0x21, 0x00


	//----- nvinfo : EIATTR_SPARSE_MMA_MASK
	.align		4
.L_61:
        /*0058*/ 	.byte	0x03, 0x50
        /*005a*/ 	.short	0x0000


	//----- nvinfo : EIATTR_MAXREG_COUNT
	.align		4
        /*005c*/ 	.byte	0x03, 0x1b
        /*005e*/ 	.short	0x00ff


	//----- nvinfo : EIATTR_MERCURY_ISA_VERSION
	.align		4
        /*0060*/ 	.byte	0x03, 0x5f
        /*0062*/ 	.short	0x0101


	//----- nvinfo : EIATTR_VRC_CTA_INIT_COUNT
	.align		4
        /*0064*/ 	.byte	0x02, 0x4a
	.zero		1
	.zero		1


	//----- nvinfo : EIATTR_EXIT_INSTR_OFFSETS
	.align		4
        /*0068*/ 	.byte	0x04, 0x1c
        /*006a*/ 	.short	(.L_63 - .L_62)


	//   ....[0]....
.L_62:
        /*006c*/ 	.word	0x000000b0


	//   ....[1]....
        /*0070*/ 	.word	0x00003450


	//----- nvinfo : EIATTR_CRS_STACK_SIZE
	.align		4
.L_63:
        /*0074*/ 	.byte	0x04, 0x1e
        /*0076*/ 	.short	(.L_65 - .L_64)
.L_64:
        /*0078*/ 	.word	0x00000000


	//----- nvinfo : EIATTR_CBANK_PARAM_SIZE
	.align		4
.L_65:
        /*007c*/ 	.byte	0x03, 0x19
        /*007e*/ 	.short	0x0028


	//----- nvinfo : EIATTR_PARAM_CBANK
	.align		4
        /*0080*/ 	.byte	0x04, 0x0a
        /*0082*/ 	.short	(.L_67 - .L_66)
	.align		4
.L_66:
        /*0084*/ 	.word	index@(.nv.constant0.discretize_kernel_single_pattern)
        /*0088*/ 	.short	0x0380
        /*008a*/ 	.short	0x0028


	//----- nvinfo : EIATTR_SW_WAR
	.align		4
.L_67:
        /*008c*/ 	.byte	0x04, 0x36
        /*008e*/ 	.short	(.L_69 - .L_68)
.L_68:
        /*0090*/ 	.word	0x00000008
.L_69:


//--------------------- .nv.callgraph             --------------------------
	.section	.nv.callgraph,"",@"SHT_CUDA_CALLGRAPH"
	.align	4
	.sectionentsize	8
	.align		4
        /*0000*/ 	.word	0x00000000
	.align		4
        /*0004*/ 	.word	0xffffffff
	.align		4
        /*0008*/ 	.word	0x00000000
	.align		4
        /*000c*/ 	.word	0xfffffffe
	.align		4
        /*0010*/ 	.word	0x00000000
	.align		4
        /*0014*/ 	.word	0xfffffffd
	.align		4
        /*0018*/ 	.word	0x00000000
	.align		4
        /*001c*/ 	.word	0xfffffffc


//--------------------- .text.discretize_kernel   --------------------------
	.section	.text.discretize_kernel,"ax",@progbits
	.align	128
        .global         discretize_kernel
        .type           discretize_kernel,@function
        .size           discretize_kernel,(.L_x_120 - discretize_kernel)
        .other          discretize_kernel,@"STO_CUDA_ENTRY STV_DEFAULT"
discretize_kernel:
.text.discretize_kernel:
[----:B------:R-:W-:Y:S01]  /*0000*/  LDC R1, c[0x0][0x37c] ;  /* 0x0000df00ff017b82 */ /* 0x000fe20000000800 */
[----:B------:R-:W0:Y:S01]  /*0010*/  S2R R2, SR_CTAID.X ;  /* 0x0000000000027919 */ /* 0x000e220000002500 */
[----:B------:R-:W1:Y:S01]  /*0020*/  LDCU UR7, c[0x0][0x3a4] ;  /* 0x00007480ff0777ac */ /* 0x000e620008000800 */
[----:B------:R-:W0:Y:S01]  /*0030*/  S2R R3, SR_TID.X ;  /* 0x0000000000037919 */ /* 0x000e220000002100 */
[----:B------:R-:W0:Y:S01]  /*0040*/  LDCU UR6, c[0x0][0x360] ;  /* 0x00006c00ff0677ac */ /* 0x000e220008000800 */
[----:B------:R-:W2:Y:S01]  /*0050*/  LDCU.64 UR4, c[0x0][0x358] ;  /* 0x00006b00ff0477ac */ /* 0x000ea20008000a00 */
[----:B-1----:R-:W-:Y:S01]  /*0060*/  UISETP.NE.U32.AND UP0, UPT, UR7, URZ, UPT ;  /* 0x000000ff0700728c */ /* 0x002fe2000bf05070 */
[----:B0-----:R-:W-:-:S08]  /*0070*/  IMAD R2, R2, UR6, R3 ;  /* 0x0000000602027c24 */ /* 0x001fd0000f8e0203 */
[----:B--2---:R-:W-:Y:S05]  /*0080*/  BRA.U UP0, `(.L_x_0) ;  /* 0x0000000100547547 */ /* 0x004fea000b800000 */
[----:B------:R-:W0:Y:S02]  /*0090*/  LDCU UR6, c[0x0][0x3a0] ;  /* 0x00007400ff0677ac */ /* 0x000e240008000800 */
[----:B0-----:R-:W0:Y:S01]  /*00a0*/  I2F.U32.RP R0, UR6 ;  /* 0x0000000600007d06 */ /* 0x001e220008209000 */
[----:B------:R-:W-:-:S07]  /*00b0*/  ISETP.NE.U32.AND P2, PT, RZ, UR6, PT ;  /* 0x00000006ff007c0c */ /* 0x000fce000bf45070 */
[----:B0-----:R-:W0:Y:S02]  /*00c0*/  MUFU.RCP R0, R0 ;  /* 0x0000000000007308 */ /* 0x001e240000001000 */
[----:B0-----:R-:W-:-:S06]  /*00d0*/  VIADD R4, R0, 0xffffffe ;  /* 0x0ffffffe00047836 */ /* 0x001fcc0000000000 */
[----:B------:R0:W1:Y:S02]  /*00e0*/  F2I.FTZ.U32.TRUNC.NTZ R5, R4 ;  /* 0x0000000400057305 */ /* 0x000064000021f000 */
[----:B0-----:R-:W-:Y:S02]  /*00f0*/  IMAD.MOV.U32 R4, RZ, RZ, RZ ;  /* 0x000000ffff047224 */ /* 0x001fe400078e00ff */
[----:B-1----:R-:W-:-:S04]  /*0100*/  IMAD.MOV R7, RZ, RZ, -R5 ;  /* 0x000000ffff077224 */ /* 0x002fc800078e0a05 */
[----:B------:R-:W-:-:S04]  /*0110*/  IMAD R7, R7, UR6, RZ ;  /* 0x0000000607077c24 */ /* 0x000fc8000f8e02ff */
[----:B------:R-:W-:-:S06]  /*0120*/  IMAD.HI.U32 R5, R5, R7, R4 ;  /* 0x0000000705057227 */ /* 0x000fcc00078e0004 */
[----:B------:R-:W-:-:S04]  /*0130*/  IMAD.HI.U32 R4, R5, R2, RZ ;  /* 0x0000000205047227 */ /* 0x000fc800078e00ff */
[----:B------:R-:W-:-:S04]  /*0140*/  IMAD.MOV R5, RZ, RZ, -R4 ;  /* 0x000000ffff057224 */ /* 0x000fc800078e0a04 */
[----:B------:R-:W-:-:S05]  /*0150*/  IMAD R5, R5, UR6, R2 ;  /* 0x0000000605057c24 */ /* 0x000fca000f8e0202 */
[----:B------:R-:W-:-:S13]  /*0160*/  ISETP.GE.U32.AND P0, PT, R5, UR6, PT ;  /* 0x0000000605007c0c */ /* 0x000fda000bf06070 */
[----:B------:R-:W-:Y:S01]  /*0170*/  @P0 VIADD R5, R5, -UR6 ;  /* 0x8000000605050c36 */ /* 0x000fe20008000000 */
[----:B------:R-:W-:-:S04]  /*0180*/  @P0 IADD3 R4, PT, PT, R4, 0x1, RZ ;  /* 0x0000000104040810 */ /* 0x000fc80007ffe0ff */
[----:B------:R-:W-:Y:S01]  /*0190*/  ISETP.GE.U32.AND P1, PT, R5, UR6, PT ;  /* 0x0000000605007c0c */ /* 0x000fe2000bf26070 */
[----:B------:R-:W-:-:S12]  /*01a0*/  IMAD.MOV.U32 R5, RZ, RZ, RZ ;  /* 0x000000ffff057224 */ /* 0x000fd800078e00ff */
[----:B------:R-:W-:Y:S01]  /*01b0*/  @P1 VIADD R4, R4, 0x1 ;  /* 0x0000000104041836 */ /* 0x000fe20000000000 */
[----:B------:R-:W-:Y:S01]  /*01c0*/  @!P2 LOP3.LUT R4, RZ, UR6, RZ, 0x33, !PT ;  /* 0x00000006ff04ac12 */ /* 0x000fe2000f8e33ff */
[----:B------:R-:W-:Y:S06]  /*01d0*/  BRA `(.L_x_1) ;  /* 0x0000000000107947 */ /* 0x000fec0003800000 */
.L_x_0:
[----:B------:R-:W-:-:S07]  /*01e0*/  MOV R0, 0x200 ;  /* 0x0000020000007802 */ /* 0x000fce0000000f00 */
[----:B------:R-:W-:Y:S05]  /*01f0*/  CALL.REL.NOINC `($__internal_2_$__cuda_sm20_div_u64) ;  /* 0x00000020008c7944 */ /* 0x000fea0003c00000 */
[----:B------:R-:W-:Y:S02]  /*0200*/  IMAD.MOV.U32 R4, RZ, RZ, R6 ;  /* 0x000000ffff047224 */ /* 0x000fe400078e0006 */
[----:B------:R-:W-:-:S07]  /*0210*/  IMAD.MOV.U32 R5, RZ, RZ, R7 ;  /* 0x000000ffff057224 */ /* 0x000fce00078e0007 */
.L_x_1:
[----:B------:R-:W0:Y:S01]  /*0220*/  LDC.64 R6, c[0x0][0x380] ;  /* 0x0000e000ff067b82 */ /* 0x000e220000000a00 */
[----:B------:R-:W-:Y:S01]  /*0230*/  IMAD R3, R5, 0x18, RZ ;  /* 0x0000001805037824 */ /* 0x000fe200078e02ff */
[----:B------:R-:W1:Y:S01]  /*0240*/  LDCU.64 UR8, c[0x0][0x3a0] ;  /* 0x00007400ff0877ac */ /* 0x000e620008000a00 */
[----:B------:R-:W2:Y:S01]  /*0250*/  LDCU.64 UR6, c[0x0][0x390] ;  /* 0x00007200ff0677ac */ /* 0x000ea20008000a00 */
[----:B0-----:R-:W-:-:S04]  /*0260*/  IMAD.WIDE.U32 R6, R4, 0x18, R6 ;  /* 0x0000001804067825 */ /* 0x001fc800078e0006 */
[----:B------:R-:W-:-:S05]  /*0270*/  IMAD.IADD R7, R7, 0x1, R3 ;  /* 0x0000000107077824 */ /* 0x000fca00078e0203 */
[----:B------:R-:W3:Y:S01]  /*0280*/  LDG.E.64 R10, desc[UR4][R6.64+0x10] ;  /* 0x00001004060a7981 */ /* 0x000ee2000c1e1b00 */
[----:B------:R-:W-:Y:S01]  /*0290*/  IADD3 R9, P0, PT, RZ, -R4, RZ ;  /* 0x80000004ff097210 */ /* 0x000fe20007f1e0ff */
[----:B------:R-:W-:Y:S01]  /*02a0*/  IMAD.MOV.U32 R3, RZ, RZ, RZ ;  /* 0x000000ffff037224 */ /* 0x000fe200078e00ff */
[----:B------:R-:W-:Y:S01]  /*02b0*/  BSSY.RECONVERGENT B0, `(.L_x_2) ;  /* 0x000018a000007945 */ /* 0x000fe20003800200 */
[----:B------:R-:W-:Y:S02]  /*02c0*/  CS2R R20, SRZ ;  /* 0x0000000000147805 */ /* 0x000fe4000001ff00 */
[----:B------:R-:W-:Y:S01]  /*02d0*/  IADD3.X R0, PT, PT, RZ, ~R5, RZ, P0, !PT ;  /* 0x80000005ff007210 */ /* 0x000fe200007fe4ff */
[----:B-1----:R-:W-:-:S04]  /*02e0*/  IMAD.WIDE.U32 R2, R9, UR8, R2 ;  /* 0x0000000809027c25 */ /* 0x002fc8000f8e0002 */
[----:B------:R-:W-:Y:S01]  /*02f0*/  IMAD R0, R0, UR8, RZ ;  /* 0x0000000800007c24 */ /* 0x000fe2000f8e02ff */
[----:B--2---:R-:W-:-:S03]  /*0300*/  LEA R18, P1, R2, UR6, 0x3 ;  /* 0x0000000602127c11 */ /* 0x004fc6000f8218ff */
[----:B------:R-:W-:-:S04]  /*0310*/  IMAD R5, R9, UR9, R0 ;  /* 0x0000000909057c24 */ /* 0x000fc8000f8e0200 */
[----:B------:R-:W-:-:S05]  /*0320*/  IMAD.IADD R3, R3, 0x1, R5 ;  /* 0x0000000103037824 */ /* 0x000fca00078e0205 */
[----:B------:R-:W-:Y:S02]  /*0330*/  LEA.HI.X R19, R2, UR7, R3, 0x3, P1 ;  /* 0x0000000702137c11 */ /* 0x000fe400088f1c03 */
[----:B---3--:R-:W-:-:S04]  /*0340*/  ISETP.NE.U32.AND P0, PT, R10, RZ, PT ;  /* 0x000000ff0a00720c */ /* 0x008fc80003f05070 */
[----:B------:R-:W-:-:S13]  /*0350*/  ISETP.NE.AND.EX P0, PT, R11, RZ, PT, P0 ;  /* 0x000000ff0b00720c */ /* 0x000fda0003f05300 */
[----:B------:R-:W-:Y:S05]  /*0360*/  @!P0 BRA `(.L_x_3) ;  /* 0x0000001400f88947 */ /* 0x000fea0003800000 */
[----:B------:R-:W2:Y:S04]  /*0370*/  LDG.E.64 R4, desc[UR4][R6.64+0x8] ;  /* 0x0000080406047981 */ /* 0x000ea8000c1e1b00 */
[----:B------:R-:W3:Y:S04]  /*0380*/  LDG.E.64 R2, desc[UR4][R6.64] ;  /* 0x0000000406027981 */ /* 0x000ee8000c1e1b00 */
[----:B------:R-:W5:Y:S01]  /*0390*/  LDG.E.64 R18, desc[UR4][R18.64] ;  /* 0x0000000412127981 */ /* 0x000f62000c1e1b00 */
[----:B------:R-:W-:Y:S02]  /*03a0*/  CS2R R20, SRZ ;  /* 0x0000000000147805 */ /* 0x000fe4000001ff00 */
[----:B--2---:R-:W-:-:S02]  /*03b0*/  IADD3 R14, P0, PT, R4, 0x8, RZ ;  /* 0x00000008040e7810 */ /* 0x004fc40007f1e0ff */
[----:B---3--:R-:W-:-:S03]  /*03c0*/  IADD3 R16, P1, PT, R2, 0x8, RZ ;  /* 0x0000000802107810 */ /* 0x008fc60007f3e0ff */
[----:B------:R-:W-:Y:S01]  /*03d0*/  IMAD.X R15, RZ, RZ, R5, P0 ;  /* 0x000000ffff0f7224 */ /* 0x000fe200000e0605 */
[----:B------:R-:W-:Y:S01]  /*03e0*/  MOV R5, R11 ;  /* 0x0000000b00057202 */ /* 0x000fe20000000f00 */
[----:B------:R-:W-:Y:S02]  /*03f0*/  IMAD.MOV.U32 R4, RZ, RZ, R10 ;  /* 0x000000ffff047224 */ /* 0x000fe400078e000a */
[----:B------:R-:W-:-:S07]  /*0400*/  IMAD.X R17, RZ, RZ, R3, P1 ;  /* 0x000000ffff117224 */ /* 0x000fce00008e0603 */
.L_x_28:
[----:B------:R-:W2:Y:S04]  /*0410*/  LD.E.64 R10, desc[UR4][R16.64+-0x8] ;  /* 0xfffff804100a7980 */ /* 0x000ea8000c101b00 */
[----:B-----5:R0:W5:Y:S04]  /*0420*/  LD.E.64 R12, desc[UR4][R14.64+0x8] ;  /* 0x000008040e0c7980 */ /* 0x020168000c101b00 */
[----:B------:R0:W5:Y:S01]  /*0430*/  LD.E.64 R8, desc[UR4][R14.64] ;  /* 0x000000040e087980 */ /* 0x000162000c101b00 */
[----:B------:R-:W1:Y:S01]  /*0440*/  MUFU.RCP64H R3, 2 ;  /* 0x4000000000037908 */ /* 0x000e620000001800 */
[----:B------:R-:W-:Y:S01]  /*0450*/  IMAD.MOV.U32 R6, RZ, RZ, 0x0 ;  /* 0x00000000ff067424 */ /* 0x000fe200078e00ff */
[----:B------:R-:W-:Y:S01]  /*0460*/  UMOV UR6, 0x3ae80f1e ;  /* 0x3ae80f1e00067882 */ /* 0x000fe20000000000 */
[----:B------:R-:W-:Y:S01]  /*0470*/  IMAD.MOV.U32 R7, RZ, RZ, 0x40000000 ;  /* 0x40000000ff077424 */ /* 0x000fe200078e00ff */
[----:B------:R-:W-:Y:S01]  /*0480*/  UMOV UR7, 0x3eb1380b ;  /* 0x3eb1380b00077882 */ /* 0x000fe20000000000 */
[----:B------:R-:W-:Y:S01]  /*0490*/  IMAD.MOV.U32 R2, RZ, RZ, RZ ;  /* 0x000000ffff027224 */ /* 0x000fe200078e00ff */
[----:B------:R-:W-:Y:S01]  /*04a0*/  MOV R30, 0xfefa39ef ;  /* 0xfefa39ef001e7802 */ /* 0x000fe20000000f00 */
[----:B------:R-:W-:Y:S01]  /*04b0*/  IMAD.MOV.U32 R24, RZ, RZ, -0x748574fc ;  /* 0x8b7a8b04ff187424 */ /* 0x000fe200078e00ff */
[----:B------:R-:W-:Y:S01]  /*04c0*/  UMOV UR8, 0x0 ;  /* 0x0000000000087882 */ /* 0x000fe20000000000 */
[----:B------:R-:W-:Y:S01]  /*04d0*/  IMAD.MOV.U32 R25, RZ, RZ, 0x3ed0ee25 ;  /* 0x3ed0ee25ff197424 */ /* 0x000fe200078e00ff */
[----:B------:R-:W-:Y:S01]  /*04e0*/  UMOV UR9, 0x3ff00000 ;  /* 0x3ff0000000097882 */ /* 0x000fe20000000000 */
[----:B------:R-:W-:Y:S01]  /*04f0*/  IMAD.MOV.U32 R31, RZ, RZ, 0x3fe62e42 ;  /* 0x3fe62e42ff1f7424 */ /* 0x000fe200078e00ff */
[----:B-1----:R-:W-:-:S08]  /*0500*/  DFMA R6, R2, -R6, 1 ;  /* 0x3ff000000206742b */ /* 0x002fd00000000806 */
[----:B------:R-:W-:-:S08]  /*0510*/  DFMA R6, R6, R6, R6 ;  /* 0x000000060606722b */ /* 0x000fd00000000006 */
[----:B------:R-:W-:-:S08]  /*0520*/  DFMA R2, R2, R6, R2 ;  /* 0x000000060202722b */ /* 0x000fd00000000002 */
[----:B------:R-:W-:-:S08]  /*0530*/  DMUL R6, RZ, R2 ;  /* 0x00000002ff067228 */ /* 0x000fd00000000000 */
[----:B------:R-:W-:-:S08]  /*0540*/  DFMA R6, RZ, R2, R6 ;  /* 0x00000002ff06722b */ /* 0x000fd00000000006 */
[----:B------:R-:W-:Y:S02]  /*0550*/  DMUL R22, R6, R6 ;  /* 0x0000000606167228 */ /* 0x000fe40000000000 */
[----:B------:R-:W-:-:S06]  /*0560*/  DADD R26, RZ, -R6 ;  /* 0x00000000ff1a7229 */ /* 0x000fcc0000000806 */
[----:B------:R-:W-:Y:S01]  /*0570*/  DFMA R24, R22, UR6, R24 ;  /* 0x0000000616187c2b */ /* 0x000fe20008000018 */
[----:B------:R-:W-:Y:S01]  /*0580*/  UMOV UR6, 0x9f02676f ;  /* 0x9f02676f00067882 */ /* 0x000fe20000000000 */
[----:B------:R-:W-:Y:S01]  /*0590*/  UMOV UR7, 0x3ef3b266 ;  /* 0x3ef3b26600077882 */ /* 0x000fe20000000000 */
[----:B------:R-:W-:-:S05]  /*05a0*/  DADD R28, R26, R26 ;  /* 0x000000001a1c7229 */ /* 0x000fca000000001a */
[----:B------:R-:W-:Y:S01]  /*05b0*/  DFMA R24, R22, R24, UR6 ;  /* 0x0000000616187e2b */ /* 0x000fe20008000018 */
[----:B------:R-:W-:Y:S01]  /*05c0*/  UMOV UR6, 0xa9ab0956 ;  /* 0xa9ab095600067882 */ /* 0x000fe20000000000 */
[----:B------:R-:W-:Y:S01]  /*05d0*/  UMOV UR7, 0x3f1745cb ;  /* 0x3f1745cb00077882 */ /* 0x000fe20000000000 */
[----:B------:R-:W-:-:S05]  /*05e0*/  DFMA R28, RZ, -R6, R28 ;  /* 0x80000006ff1c722b */ /* 0x000fca000000001c */
[----:B------:R-:W-:Y:S01]  /*05f0*/  DFMA R24, R22, R24, UR6 ;  /* 0x0000000616187e2b */ /* 0x000fe20008000018 */
[----:B------:R-:W-:Y:S01]  /*0600*/  UMOV UR6, 0x2d1b5154 ;  /* 0x2d1b515400067882 */ /* 0x000fe20000000000 */
[----:B------:R-:W-:Y:S01]  /*0610*/  UMOV UR7, 0x3f3c71c7 ;  /* 0x3f3c71c700077882 */ /* 0x000fe20000000000 */
[----:B------:R-:W-:-:S05]  /*0620*/  DMUL R28, R2, R28 ;  /* 0x0000001c021c7228 */ /* 0x000fca0000000000 */
[----:B------:R-:W-:Y:S01]  /*0630*/  DFMA R24, R22, R24, UR6 ;  /* 0x0000000616187e2b */ /* 0x000fe20008000018 */
[----:B------:R-:W-:Y:S01]  /*0640*/  UMOV UR6, 0x923be72d ;  /* 0x923be72d00067882 */ /* 0x000fe20000000000 */
[----:B------:R-:W-:-:S06]  /*0650*/  UMOV UR7, 0x3f624924 ;  /* 0x3f62492400077882 */ /* 0x000fcc0000000000 */
[----:B------:R-:W-:Y:S01]  /*0660*/  DFMA R24, R22, R24, UR6 ;  /* 0x0000000616187e2b */ /* 0x000fe20008000018 */
[----:B------:R-:W-:Y:S01]  /*0670*/  UMOV UR6, 0x9999a3c4 ;  /* 0x9999a3c400067882 */ /* 0x000fe20000000000 */
[----:B------:R-:W-:-:S06]  /*0680*/  UMOV UR7, 0x3f899999 ;  /* 0x3f89999900077882 */ /* 0x000fcc0000000000 */
[----:B------:R-:W-:Y:S01]  /*0690*/  DFMA R26, R22, R24, UR6 ;  /* 0x00000006161a7e2b */ /* 0x000fe20008000018 */
[----:B------:R-:W-:Y:S01]  /*06a0*/  UMOV UR6, 0x55555554 ;  /* 0x5555555400067882 */ /* 0x000fe20000000000 */
[----:B------:R-:W-:Y:S01]  /*06b0*/  UMOV UR7, 0x3fb55555 ;  /* 0x3fb5555500077882 */ /* 0x000fe20000000000 */
[----:B------:R-:W-:-:S05]  /*06c0*/  DFMA R24, R30, UR8, R6 ;  /* 0x000000081e187c2b */ /* 0x000fca0008000006 */
[----:B------:R-:W-:-:S03]  /*06d0*/  DFMA R26, R22, R26, UR6 ;  /* 0x00000006161a7e2b */ /* 0x000fc6000800001a */
[----:B------:R-:W-:-:S05]  /*06e0*/  DFMA R2, -R30, 1, R24 ;  /* 0x3ff000001e02782b */ /* 0x000fca0000000118 */
[----:B------:R-:W-:-:S03]  /*06f0*/  DMUL R26, R22, R26 ;  /* 0x0000001a161a7228 */ /* 0x000fc60000000000 */
[----:B------:R-:W-:-:S05]  /*0700*/  DADD R2, -R6, R2 ;  /* 0x0000000006027229 */ /* 0x000fca0000000102 */
[----:B------:R-:W-:Y:S01]  /*0710*/  DFMA R26, R6, R26, R28 ;  /* 0x0000001a061a722b */ /* 0x000fe2000000001c */
[----:B------:R-:W-:Y:S02]  /*0720*/  IMAD.MOV.U32 R6, RZ, RZ, 0x3b39803f ;  /* 0x3b39803fff067424 */ /* 0x000fe400078e00ff */
[----:B------:R-:W-:-:S05]  /*0730*/  IMAD.MOV.U32 R7, RZ, RZ, 0x3c7abc9e ;  /* 0x3c7abc9eff077424 */ /* 0x000fca00078e00ff */
[----:B------:R-:W-:-:S08]  /*0740*/  DADD R2, R26, -R2 ;  /* 0x000000001a027229 */ /* 0x000fd00000000802 */
[----:B------:R-:W-:-:S08]  /*0750*/  DFMA R2, R6, UR8, R2 ;  /* 0x0000000806027c2b */ /* 0x000fd00008000002 */
[----:B------:R-:W-:Y:S01]  /*0760*/  DADD R2, R24, R2 ;  /* 0x0000000018027229 */ /* 0x000fe20000000002 */
[----:B------:R-:W-:Y:S01]  /*0770*/  IMAD.MOV.U32 R24, RZ, RZ, 0x0 ;  /* 0x00000000ff187424 */ /* 0x000fe200078e00ff */
[----:B------:R-:W-:-:S06]  /*0780*/  MOV R25, 0x3fd80000 ;  /* 0x3fd8000000197802 */ /* 0x000fcc0000000f00 */
[----:B------:R-:W-:-:S06]  /*0790*/  DADD R6, R2, R2 ;  /* 0x0000000002067229 */ /* 0x000fcc0000000002 */
[----:B------:R-:W1:Y:S04]  /*07a0*/  MUFU.RSQ64H R3, R7 ;  /* 0x0000000700037308 */ /* 0x000e680000001c00 */
[----:B------:R-:W-:-:S05]  /*07b0*/  VIADD R2, R7, 0xfcb00000 ;  /* 0xfcb0000007027836 */ /* 0x000fca0000000000 */
[----:B------:R-:W-:Y:S01]  /*07c0*/  ISETP.GE.U32.AND P0, PT, R2, 0x7ca00000, PT ;  /* 0x7ca000000200780c */ /* 0x000fe20003f06070 */
[----:B-1----:R-:W-:-:S08]  /*07d0*/  DMUL R22, R2, R2 ;  /* 0x0000000202167228 */ /* 0x002fd00000000000 */
[----:B------:R-:W-:-:S08]  /*07e0*/  DFMA R22, R6, -R22, 1 ;  /* 0x3ff000000616742b */ /* 0x000fd00000000816 */
[----:B------:R-:W-:Y:S02]  /*07f0*/  DFMA R24, R22, R24, 0.5 ;  /* 0x3fe000001618742b */ /* 0x000fe40000000018 */
[----:B------:R-:W-:-:S08]  /*0800*/  DMUL R22, R2, R22 ;  /* 0x0000001602167228 */ /* 0x000fd00000000000 */
[----:B------:R-:W-:-:S08]  /*0810*/  DFMA R24, R24, R22, R2 ;  /* 0x000000161818722b */ /* 0x000fd00000000002 */
[----:B------:R-:W-:Y:S02]  /*0820*/  DMUL R26, R6, R24 ;  /* 0x00000018061a7228 */ /* 0x000fe40000000000 */
[----:B------:R-:W-:Y:S02]  /*0830*/  VIADD R23, R25, 0xfff00000 ;  /* 0xfff0000019177836 */ /* 0x000fe40000000000 */
[----:B------:R-:W-:-:S04]  /*0840*/  IMAD.MOV.U32 R22, RZ, RZ, R24 ;  /* 0x000000ffff167224 */ /* 0x000fc800078e0018 */
[----:B------:R-:W-:-:S08]  /*0850*/  DFMA R28, R26, -R26, R6 ;  /* 0x8000001a1a1c722b */ /* 0x000fd00000000006 */
[----:B------:R-:W-:Y:S02]  /*0860*/  DFMA R30, R28, R22, R26 ;  /* 0x000000161c1e722b */ /* 0x000fe4000000001a */
[----:B--2---:R-:W-:Y:S01]  /*0870*/  DADD R10, R18, -R10 ;  /* 0x00000000120a7229 */ /* 0x004fe2000000080a */
[----:B0-----:R-:W-:Y:S10]  /*0880*/  @!P0 BRA `(.L_x_4) ;  /* 0x0000000000208947 */ /* 0x001ff40003800000 */
[----:B------:R-:W-:Y:S01]  /*0890*/  IMAD.MOV.U32 R0, RZ, RZ, R24 ;  /* 0x000000ffff007224 */ /* 0x000fe200078e0018 */
[----:B------:R-:W-:Y:S01]  /*08a0*/  MOV R31, R27 ;  /* 0x0000001b001f7202 */ /* 0x000fe20000000f00 */
[----:B------:R-:W-:Y:S01]  /*08b0*/  IMAD.MOV.U32 R22, RZ, RZ, R6 ;  /* 0x000000ffff167224 */ /* 0x000fe200078e0006 */
[----:B------:R-:W-:Y:S01]  /*08c0*/  MOV R6, 0x910 ;  /* 0x0000091000067802 */ /* 0x000fe20000000f00 */
[----:B------:R-:W-:Y:S02]  /*08d0*/  IMAD.MOV.U32 R24, RZ, RZ, R28 ;  /* 0x000000ffff187224 */ /* 0x000fe400078e001c */
[----:B------:R-:W-:Y:S02]  /*08e0*/  IMAD.MOV.U32 R25, RZ, RZ, R2 ;  /* 0x000000ffff197224 */ /* 0x000fe400078e0002 */
[----:B------:R-:W-:-:S07]  /*08f0*/  IMAD.MOV.U32 R27, RZ, RZ, R23 ;  /* 0x000000ffff1b7224 */ /* 0x000fce00078e0017 */
[----:B-----5:R-:W-:Y:S05]  /*0900*/  CALL.REL.NOINC `($__internal_3_$__cuda_sm20_dsqrt_rn_f64_mediumpath_v1) ;  /* 0x0000001c00d87944 */ /* 0x020fea0003c00000 */
.L_x_4:
[----:B------:R-:W-:Y:S01]  /*0910*/  DADD R30, R30, R30 ;  /* 0x000000001e1e7229 */ /* 0x000fe2000000001e */
[----:B------:R-:W-:Y:S05]  /*0920*/  BSSY.RECONVERGENT B1, `(.L_x_5) ;  /* 0x0000010000017945 */ /* 0x000fea0003800200 */
[----:B------:R-:W0:Y:S04]  /*0930*/  MUFU.RCP64H R3, R31 ;  /* 0x0000001f00037308 */ /* 0x000e280000001800 */
[----:B------:R-:W-:-:S05]  /*0940*/  VIADD R2, R31, 0x300402 ;  /* 0x003004021f027836 */ /* 0x000fca0000000000 */
[----:B------:R-:W-:Y:S01]  /*0950*/  FSETP.GEU.AND P0, PT, |R2|, 5.8789094863358348022e-39, PT ;  /* 0x004004020200780b */ /* 0x000fe20003f0e200 */
[----:B0-----:R-:W-:-:S08]  /*0960*/  DFMA R6, -R30, R2, 1 ;  /* 0x3ff000001e06742b */ /* 0x001fd00000000102 */
[----:B------:R-:W-:-:S08]  /*0970*/  DFMA R6, R6, R6, R6 ;  /* 0x000000060606722b */ /* 0x000fd00000000006 */
[----:B------:R-:W-:-:S08]  /*0980*/  DFMA R6, R2, R6, R2 ;  /* 0x000000060206722b */ /* 0x000fd00000000002 */
[----:B------:R-:W-:-:S08]  /*0990*/  DFMA R22, -R30, R6, 1 ;  /* 0x3ff000001e16742b */ /* 0x000fd00000000106 */
[----:B------:R-:W-:Y:S01]  /*09a0*/  DFMA R6, R6, R22, R6 ;  /* 0x000000160606722b */ /* 0x000fe20000000006 */
[----:B------:R-:W-:Y:S10]  /*09b0*/  @P0 BRA `(.L_x_6) ;  /* 0x0000000000180947 */ /* 0x000ff40003800000 */
[----:B------:R-:W-:Y:S01]  /*09c0*/  LOP3.LUT R0, R31, 0x7fffffff, RZ, 0xc0, !PT ;  /* 0x7fffffff1f007812 */ /* 0x000fe200078ec0ff */
[----:B------:R-:W-:Y:S02]  /*09d0*/  IMAD.MOV.U32 R2, RZ, RZ, R30 ;  /* 0x000000ffff027224 */ /* 0x000fe400078e001e */
[----:B------:R-:W-:Y:S01]  /*09e0*/  IMAD.MOV.U32 R3, RZ, RZ, R31 ;  /* 0x000000ffff037224 */ /* 0x000fe200078e001f */
[----:B------:R-:W-:Y:S02]  /*09f0*/  IADD3 R22, PT, PT, R0, -0x100000, RZ ;  /* 0xfff0000000167810 */ /* 0x000fe40007ffe0ff */
[----:B------:R-:W-:-:S07]  /*0a00*/  MOV R0, 0xa20 ;  /* 0x00000a2000007802 */ /* 0x000fce0000000f00 */
[----:B-----5:R-:W-:Y:S05]  /*0a10*/  CALL.REL.NOINC `($__internal_0_$__cuda_sm20_dblrcp_rn_slowpath_v3) ;  /* 0x0000001000707944 */ /* 0x020fea0003c00000 */
.L_x_6:
[----:B------:R-:W-:Y:S05]  /*0a20*/  BSYNC.RECONVERGENT B1 ;  /* 0x0000000000017941 */ /* 0x000fea0003800200 */
.L_x_5:
[C---:B-----5:R-:W-:Y:S01]  /*0a30*/  DMUL R38, R8.reuse, 0.5 ;  /* 0x3fe0000008267828 */ /* 0x060fe20000000000 */
[----:B------:R-:W-:Y:S01]  /*0a40*/  IMAD.MOV.U32 R2, RZ, RZ, 0x1 ;  /* 0x00000001ff027424 */ /* 0x000fe200078e00ff */
[----:B------:R-:W-:Y:S01]  /*0a50*/  FSETP.GEU.AND P1, PT, |R11|, 6.5827683646048100446e-37, PT ;  /* 0x036000000b00780b */ /* 0x000fe20003f2e200 */
[----:B------:R-:W-:Y:S01]  /*0a60*/  BSSY.RECONVERGENT B1, `(.L_x_7) ;  /* 0x0000016000017945 */ /* 0x000fe20003800200 */
[----:B------:R-:W-:Y:S02]  /*0a70*/  DMUL R8, R8, R6 ;  /* 0x0000000608087228 */ /* 0x000fe40000000000 */
[----:B------:R-:W0:Y:S02]  /*0a80*/  MUFU.RCP64H R3, R39 ;  /* 0x0000002700037308 */ /* 0x000e240000001800 */
[----:B0-----:R-:W-:-:S08]  /*0a90*/  DFMA R22, -R38, R2, 1 ;  /* 0x3ff000002616742b */ /* 0x001fd00000000102 */
[----:B------:R-:W-:-:S08]  /*0aa0*/  DFMA R22, R22, R22, R22 ;  /* 0x000000161616722b */ /* 0x000fd00000000016 */
[----:B------:R-:W-:-:S08]  /*0ab0*/  DFMA R22, R2, R22, R2 ;  /* 0x000000160216722b */ /* 0x000fd00000000002 */
[----:B------:R-:W-:-:S08]  /*0ac0*/  DFMA R2, -R38, R22, 1 ;  /* 0x3ff000002602742b */ /* 0x000fd00000000116 */
[----:B------:R-:W-:-:S08]  /*0ad0*/  DFMA R2, R22, R2, R22 ;  /* 0x000000021602722b */ /* 0x000fd00000000016 */
[----:B------:R-:W-:-:S08]  /*0ae0*/  DMUL R22, R10, R2 ;  /* 0x000000020a167228 */ /* 0x000fd00000000000 */
[----:B------:R-:W-:-:S08]  /*0af0*/  DFMA R24, -R38, R22, R10 ;  /* 0x000000162618722b */ /* 0x000fd0000000010a */
[----:B------:R-:W-:-:S10]  /*0b00*/  DFMA R2, R2, R24, R22 ;  /* 0x000000180202722b */ /* 0x000fd40000000016 */
[----:B------:R-:W-:-:S05]  /*0b10*/  FFMA R0, RZ, R39, R3 ;  /* 0x00000027ff007223 */ /* 0x000fca0000000003 */
[----:B------:R-:W-:-:S13]  /*0b20*/  FSETP.GT.AND P0, PT, |R0|, 1.469367938527859385e-39, PT ;  /* 0x001000000000780b */ /* 0x000fda0003f04200 */
[----:B------:R-:W-:Y:S05]  /*0b30*/  @P0 BRA P1, `(.L_x_8) ;  /* 0x0000000000200947 */ /* 0x000fea0000800000 */
[----:B------:R-:W-:Y:S01]  /*0b40*/  IMAD.MOV.U32 R2, RZ, RZ, R10 ;  /* 0x000000ffff027224 */ /* 0x000fe200078e000a */
[----:B------:R-:W-:Y:S01]  /*0b50*/  MOV R0, 0xba0 ;  /* 0x00000ba000007802 */ /* 0x000fe20000000f00 */
[----:B------:R-:W-:Y:S02]  /*0b60*/  IMAD.MOV.U32 R3, RZ, RZ, R11 ;  /* 0x000000ffff037224 */ /* 0x000fe400078e000b */
[----:B------:R-:W-:Y:S02]  /*0b70*/  IMAD.MOV.U32 R22, RZ, RZ, R38 ;  /* 0x000000ffff167224 */ /* 0x000fe400078e0026 */
[----:B------:R-:W-:-:S07]  /*0b80*/  IMAD.MOV.U32 R23, RZ, RZ, R39 ;  /* 0x000000ffff177224 */ /* 0x000fce00078e0027 */
[----:B------:R-:W-:Y:S05]  /*0b90*/  CALL.REL.NOINC `($__internal_1_$__cuda_sm20_div_rn_f64_full) ;  /* 0x0000001000b07944 */ /* 0x000fea0003c00000 */
[----:B------:R-:W-:Y:S01]  /*0ba0*/  MOV R2, R6 ;  /* 0x0000000600027202 */ /* 0x000fe20000000f00 */
[----:B------:R-:W-:-:S07]  /*0bb0*/  IMAD.MOV.U32 R3, RZ, RZ, R7 ;  /* 0x000000ffff037224 */ /* 0x000fce00078e0007 */
.L_x_8:
[----:B------:R-:W-:Y:S05]  /*0bc0*/  BSYNC.RECONVERGENT B1 ;  /* 0x0000000000017941 */ /* 0x000fea0003800200 */
.L_x_7:
[----:B------:R-:W-:Y:S01]  /*0bd0*/  DADD R32, -RZ, |R2| ;  /* 0x00000000ff207229 */ /* 0x000fe20000000502 */
[----:B------:R-:W-:Y:S01]  /*0be0*/  BSSY.RECONVERGENT B1, `(.L_x_9) ;  /* 0x0000003000017945 */ /* 0x000fe20003800200 */
[----:B------:R-:W-:-:S09]  /*0bf0*/  MOV R0, 0xc10 ;  /* 0x00000c1000007802 */ /* 0x000fd20000000f00 */
[----:B------:R-:W-:Y:S05]  /*0c00*/  CALL.REL.NOINC `($discretize_kernel$__internal_accurate_pow) ;  /* 0x0000001c00d07944 */ /* 0x000fea0003c00000 */
[----:B------:R-:W-:Y:S05]  /*0c10*/  BSYNC.RECONVERGENT B1 ;  /* 0x0000000000017941 */ /* 0x000fea0003800200 */
.L_x_9:
[C---:B------:R-:W-:Y:S01]  /*0c20*/  DADD R6, R2.reuse, 2 ;  /* 0x4000000002067429 */ /* 0x040fe20000000000 */
[----:B------:R-:W-:Y:S01]  /*0c30*/  BSSY.RECONVERGENT B1, `(.L_x_10) ;  /* 0x000000d000017945 */ /* 0x000fe20003800200 */
[----:B------:R-:W-:-:S08]  /*0c40*/  DSETP.NEU.AND P0, PT, R2, RZ, PT ;  /* 0x000000ff0200722a */ /* 0x000fd00003f0d000 */
[----:B------:R-:W-:Y:S02]  /*0c50*/  LOP3.LUT R6, R7, 0x7ff00000, RZ, 0xc0, !PT ;  /* 0x7ff0000007067812 */ /* 0x000fe400078ec0ff */
[----:B------:R-:W-:Y:S02]  /*0c60*/  FSEL R7, R24, RZ, P0 ;  /* 0x000000ff18077208 */ /* 0x000fe40000000000 */
[----:B------:R-:W-:Y:S02]  /*0c70*/  ISETP.NE.AND P1, PT, R6, 0x7ff00000, PT ;  /* 0x7ff000000600780c */ /* 0x000fe40003f25270 */
[----:B------:R-:W-:-:S11]  /*0c80*/  FSEL R6, R22, RZ, P0 ;  /* 0x000000ff16067208 */ /* 0x000fd60000000000 */
[----:B------:R-:W-:Y:S05]  /*0c90*/  @P1 BRA `(.L_x_11) ;  /* 0x0000000000181947 */ /* 0x000fea0003800000 */
[----:B------:R-:W-:-:S14]  /*0ca0*/  DSETP.NAN.AND P0, PT, R2, R2, PT ;  /* 0x000000020200722a */ /* 0x000fdc0003f08000 */
[----:B------:R-:W-:Y:S01]  /*0cb0*/  @P0 DADD R6, R2, 2 ;  /* 0x4000000002060429 */ /* 0x000fe20000000000 */
[----:B------:R-:W-:Y:S10]  /*0cc0*/  @P0 BRA `(.L_x_11) ;  /* 0x00000000000c0947 */ /* 0x000ff40003800000 */
[----:B------:R-:W-:-:S14]  /*0cd0*/  DSETP.NEU.AND P0, PT, |R2|, +INF , PT ;  /* 0x7ff000000200742a */ /* 0x000fdc0003f0d200 */
[----:B------:R-:W-:Y:S02]  /*0ce0*/  @!P0 IMAD.MOV.U32 R6, RZ, RZ, 0x0 ;  /* 0x00000000ff068424 */ /* 0x000fe400078e00ff */
[----:B------:R-:W-:-:S07]  /*0cf0*/  @!P0 IMAD.MOV.U32 R7, RZ, RZ, 0x7ff00000 ;  /* 0x7ff00000ff078424 */ /* 0x000fce00078e00ff */
.L_x_11:
[----:B------:R-:W-:Y:S05]  /*0d00*/  BSYNC.RECONVERGENT B1 ;  /* 0x0000000000017941 */ /* 0x000fea0003800200 */
.L_x_10:
[----:B------:R-:W-:Y:S01]  /*0d10*/  DADD R6, R6, 1 ;  /* 0x3ff0000006067429 */ /* 0x000fe20000000000 */
[----:B------:R-:W-:Y:S01]  /*0d20*/  UMOV UR6, 0x54442d18 ;  /* 0x54442d1800067882 */ /* 0x000fe20000000000 */
[----:B------:R-:W-:Y:S01]  /*0d30*/  UMOV UR7, 0x400921fb ;  /* 0x400921fb00077882 */ /* 0x000fe20000000000 */
[----:B------:R-:W-:Y:S01]  /*0d40*/  DSETP.NEU.AND P0, PT, R2, 1, PT ;  /* 0x3ff000000200742a */ /* 0x000fe20003f0d000 */
[----:B------:R-:W-:Y:S04]  /*0d50*/  BSSY.RECONVERGENT B1, `(.L_x_12) ;  /* 0x0000016000017945 */ /* 0x000fe80003800200 */
[----:B------:R-:W-:-:S10]  /*0d60*/  DMUL R6, R6, UR6 ;  /* 0x0000000606067c28 */ /* 0x000fd40008000000 */
[----:B------:R-:W-:Y:S02]  /*0d70*/  FSEL R2, R6, 3.37028055040000000000e+12, P0 ;  /* 0x54442d1806027808 */ /* 0x000fe40000000000 */
[----:B------:R-:W-:-:S06]  /*0d80*/  FSEL R3, R7, 2.3926990032196044922, P0 ;  /* 0x401921fb07037808 */ /* 0x000fcc0000000000 */
[----:B------:R-:W-:-:S06]  /*0d90*/  DMUL R24, R38, R2 ;  /* 0x0000000226187228 */ /* 0x000fcc0000000000 */
        /* <DEDUP_REMOVED lines=10> */
[----:B------:R-:W-:Y:S01]  /*0e40*/  IMAD.MOV.U32 R2, RZ, RZ, R24 ;  /* 0x000000ffff027224 */ /* 0x000fe200078e0018 */
[----:B------:R-:W-:-:S03]  /*0e50*/  MOV R3, R25 ;  /* 0x0000001900037202 */ /* 0x000fc60000000f00 */
[----:B------:R-:W-:Y:S01]  /*0e60*/  VIADD R22, R0, 0xfff00000 ;  /* 0xfff0000000167836 */ /* 0x000fe20000000000 */
[----:B------:R-:W-:-:S07]  /*0e70*/  MOV R0, 0xe90 ;  /* 0x00000e9000007802 */ /* 0x000fce0000000f00 */
[----:B------:R-:W-:Y:S05]  /*0e80*/  CALL.REL.NOINC `($__internal_0_$__cuda_sm20_dblrcp_rn_slowpath_v3) ;  /* 0x0000000c00547944 */ /* 0x000fea0003c00000 */
[----:B------:R-:W-:Y:S02]  /*0e90*/  IMAD.MOV.U32 R38, RZ, RZ, R6 ;  /* 0x000000ffff267224 */ /* 0x000fe400078e0006 */
[----:B------:R-:W-:-:S07]  /*0ea0*/  IMAD.MOV.U32 R39, RZ, RZ, R7 ;  /* 0x000000ffff277224 */ /* 0x000fce00078e0007 */
.L_x_13:
[----:B------:R-:W-:Y:S05]  /*0eb0*/  BSYNC.RECONVERGENT B1 ;  /* 0x0000000000017941 */ /* 0x000fea0003800200 */
.L_x_12:
[----:B------:R-:W0:Y:S01]  /*0ec0*/  MUFU.RCP64H R3, R9 ;  /* 0x0000000900037308 */ /* 0x000e220000001800 */
[----:B------:R-:W-:Y:S01]  /*0ed0*/  IMAD.MOV.U32 R2, RZ, RZ, 0x1 ;  /* 0x00000001ff027424 */ /* 0x000fe200078e00ff */
[----:B------:R-:W-:Y:S01]  /*0ee0*/  FSETP.GEU.AND P1, PT, |R11|, 6.5827683646048100446e-37, PT ;  /* 0x036000000b00780b */ /* 0x000fe20003f2e200 */
[----:B------:R-:W-:Y:S01]  /*0ef0*/  BSSY.RECONVERGENT B1, `(.L_x_14) ;  /* 0x0000015000017945 */ /* 0x000fe20003800200 */
[----:B------:R-:W-:-:S03]  /*0f00*/  DMUL R38, R12, R38 ;  /* 0x000000260c267228 */ /* 0x000fc60000000000 */
        /* <DEDUP_REMOVED lines=12> */
[----:B------:R-:W-:Y:S01]  /*0fd0*/  MOV R3, R11 ;  /* 0x0000000b00037202 */ /* 0x000fe20000000f00 */
[----:B------:R-:W-:Y:S01]  /*0fe0*/  IMAD.MOV.U32 R22, RZ, RZ, R8 ;  /* 0x000000ffff167224 */ /* 0x000fe200078e0008 */
[----:B------:R-:W-:Y:S01]  /*0ff0*/  MOV R0, 0x1020 ;  /* 0x0000102000007802 */ /* 0x000fe20000000f00 */
[----:B------:R-:W-:-:S07]  /*1000*/  IMAD.MOV.U32 R23, RZ, RZ, R9 ;  /* 0x000000ffff177224 */ /* 0x000fce00078e0009 */
[----:B------:R-:W-:Y:S05]  /*1010*/  CALL.REL.NOINC `($__internal_1_$__cuda_sm20_div_rn_f64_full) ;  /* 0x0000000c00907944 */ /* 0x000fea0003c00000 */
[----:B------:R-:W-:Y:S02]  /*1020*/  IMAD.MOV.U32 R2, RZ, RZ, R6 ;  /* 0x000000ffff027224 */ /* 0x000fe400078e0006 */
[----:B------:R-:W-:-:S07]  /*1030*/  IMAD.MOV.U32 R3, RZ, RZ, R7 ;  /* 0x000000ffff037224 */ /* 0x000fce00078e0007 */
.L_x_15:
[----:B------:R-:W-:Y:S05]  /*1040*/  BSYNC.RECONVERGENT B1 ;  /* 0x0000000000017941 */ /* 0x000fea0003800200 */
.L_x_14:
[----:B------:R-:W-:Y:S01]  /*1050*/  DADD R32, -RZ, |R2| ;  /* 0x00000000ff207229 */ /* 0x000fe20000000502 */
[----:B------:R-:W-:Y:S01]  /*1060*/  BSSY.RECONVERGENT B1, `(.L_x_16) ;  /* 0x0000003000017945 */ /* 0x000fe20003800200 */
[----:B------:R-:W-:-:S09]  /*1070*/  MOV R0, 0x1090 ;  /* 0x0000109000007802 */ /* 0x000fd20000000f00 */
[----:B------:R-:W-:Y:S05]  /*1080*/  CALL.REL.NOINC `($discretize_kernel$__internal_accurate_pow) ;  /* 0x0000001800b07944 */ /* 0x000fea0003c00000 */
[----:B------:R-:W-:Y:S05]  /*1090*/  BSYNC.RECONVERGENT B1 ;  /* 0x0000000000017941 */ /* 0x000fea0003800200 */
.L_x_16:
        /* <DEDUP_REMOVED lines=12> */
[----:B------:R-:W-:Y:S01]  /*1160*/  @!P0 MOV R6, 0x0 ;  /* 0x0000000000068802 */ /* 0x000fe20000000f00 */
[----:B------:R-:W-:-:S07]  /*1170*/  @!P0 IMAD.MOV.U32 R7, RZ, RZ, 0x7ff00000 ;  /* 0x7ff00000ff078424 */ /* 0x000fce00078e00ff */
.L_x_18:
[----:B------:R-:W-:Y:S05]  /*1180*/  BSYNC.RECONVERGENT B1 ;  /* 0x0000000000017941 */ /* 0x000fea0003800200 */
.L_x_17:
[----:B------:R-:W-:Y:S01]  /*1190*/  DMUL R6, R6, -0.5 ;  /* 0xbfe0000006067828 */ /* 0x000fe20000000000 */
[----:B------:R-:W-:Y:S01]  /*11a0*/  IMAD.MOV.U32 R10, RZ, RZ, 0x652b82fe ;  /* 0x652b82feff0a7424 */ /* 0x000fe200078e00ff */
[----:B------:R-:W-:Y:S01]  /*11b0*/  DSETP.NEU.AND P0, PT, R2, 1, PT ;  /* 0x3ff000000200742a */ /* 0x000fe20003f0d000 */
[----:B------:R-:W-:Y:S01]  /*11c0*/  IMAD.MOV.U32 R11, RZ, RZ, 0x3ff71547 ;  /* 0x3ff71547ff0b7424 */ /* 0x000fe200078e00ff */
[----:B------:R-:W-:Y:S01]  /*11d0*/  UMOV UR6, 0xfefa39ef ;  /* 0xfefa39ef00067882 */ /* 0x000fe20000000000 */
[----:B------:R-:W-:Y:S01]  /*11e0*/  UMOV UR7, 0x3fe62e42 ;  /* 0x3fe62e4200077882 */ /* 0x000fe20000000000 */
[----:B------:R-:W-:Y:S01]  /*11f0*/  BSSY.RECONVERGENT B1, `(.L_x_19) ;  /* 0x000003a000017945 */ /* 0x000fe20003800200 */
[----:B------:R-:W-:-:S03]  /*1200*/  DADD R32, -RZ, |R8| ;  /* 0x00000000ff207229 */ /* 0x000fc60000000508 */
[----:B------:R-:W-:Y:S02]  /*1210*/  FSEL R6, R6, RZ, P0 ;  /* 0x000000ff06067208 */ /* 0x000fe40000000000 */
[----:B------:R-:W-:-:S04]  /*1220*/  FSEL R7, R7, -1.75, P0 ;  /* 0xbfe0000007077808 */ /* 0x000fc80000000000 */
[----:B------:R-:W-:Y:S02]  /*1230*/  FSETP.GEU.AND P0, PT, |R7|, 4.1917929649353027344, PT ;  /* 0x4086232b0700780b */ /* 0x000fe40003f0e200 */
[----:B------:R-:W-:-:S08]  /*1240*/  DFMA R10, R6, R10, 6.75539944105574400000e+15 ;  /* 0x43380000060a742b */ /* 0x000fd0000000000a */
[----:B------:R-:W-:-:S08]  /*1250*/  DADD R2, R10, -6.75539944105574400000e+15 ;  /* 0xc33800000a027429 */ /* 0x000fd00000000000 */
[----:B------:R-:W-:Y:S01]  /*1260*/  DFMA R22, R2, -UR6, R6 ;  /* 0x8000000602167c2b */ /* 0x000fe20008000006 */
[----:B------:R-:W-:Y:S01]  /*1270*/  UMOV UR6, 0x3b39803f ;  /* 0x3b39803f00067882 */ /* 0x000fe20000000000 */
[----:B------:R-:W-:-:S06]  /*1280*/  UMOV UR7, 0x3c7abc9e ;  /* 0x3c7abc9e00077882 */ /* 0x000fcc0000000000 */
[----:B------:R-:W-:Y:S01]  /*1290*/  DFMA R2, R2, -UR6, R22 ;  /* 0x8000000602027c2b */ /* 0x000fe20008000016 */
[----:B------:R-:W-:Y:S01]  /*12a0*/  UMOV UR6, 0x69ce2bdf ;  /* 0x69ce2bdf00067882 */ /* 0x000fe20000000000 */
[----:B------:R-:W-:Y:S01]  /*12b0*/  IMAD.MOV.U32 R22, RZ, RZ, -0x35dec16 ;  /* 0xfca213eaff167424 */ /* 0x000fe200078e00ff */
[----:B------:R-:W-:Y:S01]  /*12c0*/  MOV R23, 0x3e928af3 ;  /* 0x3e928af300177802 */ /* 0x000fe20000000f00 */
[----:B------:R-:W-:-:S05]  /*12d0*/  UMOV UR7, 0x3e5ade15 ;  /* 0x3e5ade1500077882 */ /* 0x000fca0000000000 */
[----:B------:R-:W-:Y:S01]  /*12e0*/  DFMA R22, R2, UR6, R22 ;  /* 0x0000000602167c2b */ /* 0x000fe20008000016 */
[----:B------:R-:W-:Y:S01]  /*12f0*/  UMOV UR6, 0x62401315 ;  /* 0x6240131500067882 */ /* 0x000fe20000000000 */
[----:B------:R-:W-:-:S06]  /*1300*/  UMOV UR7, 0x3ec71dee ;  /* 0x3ec71dee00077882 */ /* 0x000fcc0000000000 */
        /* <DEDUP_REMOVED lines=21> */
[----:B------:R-:W-:-:S08]  /*1460*/  DFMA R22, R2, R22, UR6 ;  /* 0x0000000602167e2b */ /* 0x000fd00008000016 */
[----:B------:R-:W-:-:S08]  /*1470*/  DFMA R22, R2, R22, 1 ;  /* 0x3ff000000216742b */ /* 0x000fd00000000016 */
[----:B------:R-:W-:-:S10]  /*1480*/  DFMA R22, R2, R22, 1 ;  /* 0x3ff000000216742b */ /* 0x000fd40000000016 */
[----:B------:R-:W-:Y:S02]  /*1490*/  IMAD R3, R10, 0x100000, R23 ;  /* 0x001000000a037824 */ /* 0x000fe400078e0217 */
[----:B------:R-:W-:Y:S01]  /*14a0*/  IMAD.MOV.U32 R2, RZ, RZ, R22 ;  /* 0x000000ffff027224 */ /* 0x000fe200078e0016 */
[----:B------:R-:W-:Y:S06]  /*14b0*/  @!P0 BRA `(.L_x_20) ;  /* 0x0000000000348947 */ /* 0x000fec0003800000 */
[----:B------:R-:W-:Y:S01]  /*14c0*/  FSETP.GEU.AND P1, PT, |R7|, 4.2275390625, PT ;  /* 0x408748000700780b */ /* 0x000fe20003f2e200 */
[C---:B------:R-:W-:Y:S02]  /*14d0*/  DADD R2, R6.reuse, +INF ;  /* 0x7ff0000006027429 */ /* 0x040fe40000000000 */
[----:B------:R-:W-:-:S08]  /*14e0*/  DSETP.GEU.AND P0, PT, R6, RZ, PT ;  /* 0x000000ff0600722a */ /* 0x000fd00003f0e000 */
[----:B------:R-:W-:Y:S02]  /*14f0*/  FSEL R2, R2, RZ, P0 ;  /* 0x000000ff02027208 */ /* 0x000fe40000000000 */
[----:B------:R-:W-:Y:S02]  /*1500*/  @!P1 LEA.HI R0, R10, R10, RZ, 0x1 ;  /* 0x0000000a0a009211 */ /* 0x000fe400078f08ff */
[----:B------:R-:W-:Y:S02]  /*1510*/  @!P1 MOV R6, R22 ;  /* 0x0000001600069202 */ /* 0x000fe40000000f00 */
[----:B------:R-:W-:Y:S02]  /*1520*/  @!P1 SHF.R.S32.HI R7, RZ, 0x1, R0 ;  /* 0x00000001ff079819 */ /* 0x000fe40000011400 */
[----:B------:R-:W-:-:S03]  /*1530*/  FSEL R3, R3, RZ, P0 ;  /* 0x000000ff03037208 */ /* 0x000fc60000000000 */
[----:B------:R-:W-:Y:S02]  /*1540*/  @!P1 IMAD.IADD R10, R10, 0x1, -R7 ;  /* 0x000000010a0a9824 */ /* 0x000fe400078e0a07 */
[----:B------:R-:W-:-:S03]  /*1550*/  @!P1 IMAD R7, R7, 0x100000, R23 ;  /* 0x0010000007079824 */ /* 0x000fc600078e0217 */
[----:B------:R-:W-:Y:S01]  /*1560*/  @!P1 LEA R11, R10, 0x3ff00000, 0x14 ;  /* 0x3ff000000a0b9811 */ /* 0x000fe200078ea0ff */
[----:B------:R-:W-:-:S06]  /*1570*/  @!P1 IMAD.MOV.U32 R10, RZ, RZ, RZ ;  /* 0x000000ffff0a9224 */ /* 0x000fcc00078e00ff */
[----:B------:R-:W-:-:S11]  /*1580*/  @!P1 DMUL R2, R6, R10 ;  /* 0x0000000a06029228 */ /* 0x000fd60000000000 */
.L_x_20:
[----:B------:R-:W-:Y:S05]  /*1590*/  BSYNC.RECONVERGENT B1 ;  /* 0x0000000000017941 */ /* 0x000fea0003800200 */
.L_x_19:
[----:B------:R-:W-:Y:S01]  /*15a0*/  BSSY.RECONVERGENT B1, `(.L_x_21) ;  /* 0x0000003000017945 */ /* 0x000fe20003800200 */
[----:B------:R-:W-:-:S07]  /*15b0*/  MOV R0, 0x15d0 ;  /* 0x000015d000007802 */ /* 0x000fce0000000f00 */
[----:B------:R-:W-:Y:S05]  /*15c0*/  CALL.REL.NOINC `($discretize_kernel$__internal_accurate_pow) ;  /* 0x0000001400607944 */ /* 0x000fea0003c00000 */
[----:B------:R-:W-:Y:S05]  /*15d0*/  BSYNC.RECONVERGENT B1 ;  /* 0x0000000000017941 */ /* 0x000fea0003800200 */
.L_x_21:
[C---:B------:R-:W-:Y:S01]  /*15e0*/  DADD R6, R8.reuse, 2 ;  /* 0x4000000008067429 */ /* 0x040fe20000000000 */
[----:B------:R-:W-:Y:S01]  /*15f0*/  BSSY.RECONVERGENT B1, `(.L_x_22) ;  /* 0x000000d000017945 */ /* 0x000fe20003800200 */
[----:B------:R-:W-:-:S06]  /*1600*/  DSETP.NEU.AND P0, PT, R8, RZ, PT ;  /* 0x000000ff0800722a */ /* 0x000fcc0003f0d000 */
[----:B------:R-:W-:Y:S02]  /*1610*/  FSEL R10, R22, RZ, P0 ;  /* 0x000000ff160a7208 */ /* 0x000fe40000000000 */
[----:B------:R-:W-:Y:S02]  /*1620*/  LOP3.LUT R6, R7, 0x7ff00000, RZ, 0xc0, !PT ;  /* 0x7ff0000007067812 */ /* 0x000fe400078ec0ff */
[----:B------:R-:W-:Y:S02]  /*1630*/  FSEL R11, R24, RZ, P0 ;  /* 0x000000ff180b7208 */ /* 0x000fe40000000000 */
[----:B------:R-:W-:-:S13]  /*1640*/  ISETP.NE.AND P1, PT, R6, 0x7ff00000, PT ;  /* 0x7ff000000600780c */ /* 0x000fda0003f25270 */
[----:B------:R-:W-:Y:S05]  /*1650*/  @P1 BRA `(.L_x_23) ;  /* 0x0000000000181947 */ /* 0x000fea0003800000 */
[----:B------:R-:W-:-:S14]  /*1660*/  DSETP.NAN.AND P0, PT, R8, R8, PT ;  /* 0x000000080800722a */ /* 0x000fdc0003f08000 */
[----:B------:R-:W-:Y:S01]  /*1670*/  @P0 DADD R10, R8, 2 ;  /* 0x40000000080a0429 */ /* 0x000fe20000000000 */
[----:B------:R-:W-:Y:S10]  /*1680*/  @P0 BRA `(.L_x_23) ;  /* 0x00000000000c0947 */ /* 0x000ff40003800000 */
[----:B------:R-:W-:-:S14]  /*1690*/  DSETP.NEU.AND P0, PT, |R8|, +INF , PT ;  /* 0x7ff000000800742a */ /* 0x000fdc0003f0d200 */
[----:B------:R-:W-:Y:S02]  /*16a0*/  @!P0 IMAD.MOV.U32 R10, RZ, RZ, 0x0 ;  /* 0x00000000ff0a8424 */ /* 0x000fe400078e00ff */
[----:B------:R-:W-:-:S07]  /*16b0*/  @!P0 IMAD.MOV.U32 R11, RZ, RZ, 0x7ff00000 ;  /* 0x7ff00000ff0b8424 */ /* 0x000fce00078e00ff */
.L_x_23:
[----:B------:R-:W-:Y:S05]  /*16c0*/  BSYNC.RECONVERGENT B1 ;  /* 0x0000000000017941 */ /* 0x000fea0003800200 */
.L_x_22:
[----:B------:R-:W-:Y:S01]  /*16d0*/  UMOV UR6, 0x54442d18 ;  /* 0x54442d1800067882 */ /* 0x000fe20000000000 */
[----:B------:R-:W-:Y:S01]  /*16e0*/  UMOV UR7, 0x401921fb ;  /* 0x401921fb00077882 */ /* 0x000fe20000000000 */
[----:B------:R-:W-:Y:S01]  /*16f0*/  MOV R24, 0x0 ;  /* 0x0000000000187802 */ /* 0x000fe20000000f00 */
[----:B------:R-:W-:Y:S01]  /*1700*/  DMUL R10, R10, UR6 ;  /* 0x000000060a0a7c28 */ /* 0x000fe20008000000 */
[----:B------:R-:W-:Y:S01]  /*1710*/  IMAD.MOV.U32 R25, RZ, RZ, 0x3fd80000 ;  /* 0x3fd80000ff197424 */ /* 0x000fe200078e00ff */
[----:B------:R-:W-:Y:S01]  /*1720*/  DSETP.NEU.AND P0, PT, R8, 1, PT ;  /* 0x3ff000000800742a */ /* 0x000fe20003f0d000 */
[----:B------:R-:W-:Y:S03]  /*1730*/  BSSY.RECONVERGENT B1, `(.L_x_24) ;  /* 0x000001a000017945 */ /* 0x000fe60003800200 */
[----:B------:R-:W0:Y:S04]  /*1740*/  MUFU.RSQ64H R7, R11 ;  /* 0x0000000b00077308 */ /* 0x000e280000001c00 */
[----:B------:R-:W-:-:S05]  /*1750*/  VIADD R6, R11, 0xfcb00000 ;  /* 0xfcb000000b067836 */ /* 0x000fca0000000000 */
[----:B------:R-:W-:Y:S01]  /*1760*/  ISETP.GE.U32.AND P1, PT, R6, 0x7ca00000, PT ;  /* 0x7ca000000600780c */ /* 0x000fe20003f26070 */
[----:B0-----:R-:W-:-:S08]  /*1770*/  DMUL R22, R6, R6 ;  /* 0x0000000606167228 */ /* 0x001fd00000000000 */
        /* <DEDUP_REMOVED lines=8> */
[----:B------:R-:W-:Y:S01]  /*1800*/  DFMA R8, R28, R22, R26 ;  /* 0x000000161c08722b */ /* 0x000fe2000000001a */
[----:B------:R-:W-:Y:S10]  /*1810*/  @!P1 BRA `(.L_x_25) ;  /* 0x00000000002c9947 */ /* 0x000ff40003800000 */
[----:B------:R-:W-:Y:S01]  /*1820*/  IMAD.MOV.U32 R0, RZ, RZ, R24 ;  /* 0x000000ffff007224 */ /* 0x000fe200078e0018 */
[----:B------:R-:W-:Y:S01]  /*1830*/  MOV R22, R10 ;  /* 0x0000000a00167202 */ /* 0x000fe20000000f00 */
[----:B------:R-:W-:Y:S01]  /*1840*/  IMAD.MOV.U32 R31, RZ, RZ, R27 ;  /* 0x000000ffff1f7224 */ /* 0x000fe200078e001b */
[----:B------:R-:W-:Y:S01]  /*1850*/  MOV R27, R23 ;  /* 0x00000017001b7202 */ /* 0x000fe20000000f00 */
[----:B------:R-:W-:Y:S01]  /*1860*/  IMAD.MOV.U32 R25, RZ, RZ, R6 ;  /* 0x000000ffff197224 */ /* 0x000fe200078e0006 */
[----:B------:R-:W-:Y:S01]  /*1870*/  MOV R6, 0x18b0 ;  /* 0x000018b000067802 */ /* 0x000fe20000000f00 */
[----:B------:R-:W-:Y:S02]  /*1880*/  IMAD.MOV.U32 R7, RZ, RZ, R11 ;  /* 0x000000ffff077224 */ /* 0x000fe400078e000b */
[----:B------:R-:W-:-:S07]  /*1890*/  IMAD.MOV.U32 R24, RZ, RZ, R28 ;  /* 0x000000ffff187224 */ /* 0x000fce00078e001c */
[----:B------:R-:W-:Y:S05]  /*18a0*/  CALL.REL.NOINC `($__internal_3_$__cuda_sm20_dsqrt_rn_f64_mediumpath_v1) ;  /* 0x0000000c00f07944 */ /* 0x000fea0003c00000 */
[----:B------:R-:W-:Y:S02]  /*18b0*/  IMAD.MOV.U32 R8, RZ, RZ, R30 ;  /* 0x000000ffff087224 */ /* 0x000fe400078e001e */
[----:B------:R-:W-:-:S07]  /*18c0*/  IMAD.MOV.U32 R9, RZ, RZ, R31 ;  /* 0x000000ffff097224 */ /* 0x000fce00078e001f */
.L_x_25:
[----:B------:R-:W-:Y:S05]  /*18d0*/  BSYNC.RECONVERGENT B1 ;  /* 0x0000000000017941 */ /* 0x000fea0003800200 */
.L_x_24:
[----:B------:R-:W-:Y:S01]  /*18e0*/  FSEL R9, R9, 2.0633285045623779297, P0 ;  /* 0x40040d9309097808 */ /* 0x000fe20000000000 */
[----:B------:R-:W-:Y:S01]  /*18f0*/  IMAD.MOV.U32 R6, RZ, RZ, 0x1 ;  /* 0x00000001ff067424 */ /* 0x000fe200078e00ff */
[----:B------:R-:W-:Y:S01]  /*1900*/  FSEL R8, R8, 1.0424960491180075572e-19, P0 ;  /* 0x1ff6270508087808 */ /* 0x000fe20000000000 */
[----:B------:R-:W-:Y:S01]  /*1910*/  IMAD.MOV.U32 R22, RZ, RZ, R2 ;  /* 0x000000ffff167224 */ /* 0x000fe200078e0002 */
[----:B------:R-:W0:Y:S01]  /*1920*/  MUFU.RCP64H R7, R9 ;  /* 0x0000000900077308 */ /* 0x000e220000001800 */
[----:B------:R-:W-:Y:S01]  /*1930*/  MOV R23, R3 ;  /* 0x0000000300177202 */ /* 0x000fe20000000f00 */
[----:B------:R-:W-:Y:S01]  /*1940*/  BSSY.RECONVERGENT B1, `(.L_x_26) ;  /* 0x0000011000017945 */ /* 0x000fe20003800200 */
[----:B------:R-:W-:Y:S01]  /*1950*/  FSETP.GEU.AND P1, PT, |R3|, 6.5827683646048100446e-37, PT ;  /* 0x036000000300780b */ /* 0x000fe20003f2e200 */
        /* <DEDUP_REMOVED lines=13> */
[----:B------:R-:W-:-:S07]  /*1a30*/  IMAD.MOV.U32 R23, RZ, RZ, R9 ;  /* 0x000000ffff177224 */ /* 0x000fce00078e0009 */
[----:B------:R-:W-:Y:S05]  /*1a40*/  CALL.REL.NOINC `($__internal_1_$__cuda_sm20_div_rn_f64_full) ;  /* 0x0000000400047944 */ /* 0x000fea0003c00000 */
.L_x_27:
[----:B------:R-:W-:Y:S05]  /*1a50*/  BSYNC.RECONVERGENT B1 ;  /* 0x0000000000017941 */ /* 0x000fea0003800200 */
.L_x_26:
[----:B------:R0:W2:Y:S04]  /*1a60*/  LD.E.64 R2, desc[UR4][R14.64+-0x8] ;  /* 0xfffff8040e027980 */ /* 0x0000a8000c101b00 */
[----:B------:R1:W2:Y:S01]  /*1a70*/  LD.E.64 R8, desc[UR4][R16.64] ;  /* 0x0000000410087980 */ /* 0x0002a2000c101b00 */
[----:B------:R-:W-:Y:S01]  /*1a80*/  IADD3 R4, P0, PT, R4, -0x1, RZ ;  /* 0xffffffff04047810 */ /* 0x000fe20007f1e0ff */
[----:B------:R-:W-:-:S03]  /*1a90*/  DADD R12, -R12, 1 ;  /* 0x3ff000000c0c7429 */ /* 0x000fc60000000100 */
[----:B------:R-:W-:Y:S02]  /*1aa0*/  IADD3.X R5, PT, PT, R5, -0x1, RZ, P0, !PT ;  /* 0xffffffff05057810 */ /* 0x000fe400007fe4ff */
[----:B------:R-:W-:Y:S02]  /*1ab0*/  ISETP.NE.U32.AND P0, PT, R4, RZ, PT ;  /* 0x000000ff0400720c */ /* 0x000fe40003f05070 */
[----:B0-----:R-:W-:Y:S01]  /*1ac0*/  IADD3 R14, P1, PT, R14, 0x18, RZ ;  /* 0x000000180e0e7810 */ /* 0x001fe20007f3e0ff */
[----:B------:R-:W-:Y:S01]  /*1ad0*/  DFMA R12, R12, R6, R38 ;  /* 0x000000060c0c722b */ /* 0x000fe20000000026 */
[----:B------:R-:W-:Y:S02]  /*1ae0*/  ISETP.NE.AND.EX P0, PT, R5, RZ, PT, P0 ;  /* 0x000000ff0500720c */ /* 0x000fe40003f05300 */
[----:B-1----:R-:W-:Y:S01]  /*1af0*/  IADD3 R16, P2, PT, R16, 0x10, RZ ;  /* 0x0000001010107810 */ /* 0x002fe20007f5e0ff */
[----:B------:R-:W-:-:S04]  /*1b00*/  IMAD.X R15, RZ, RZ, R15, P1 ;  /* 0x000000ffff0f7224 */ /* 0x000fc800008e060f */
[----:B------:R-:W-:Y:S01]  /*1b10*/  IMAD.X R17, RZ, RZ, R17, P2 ;  /* 0x000000ffff117224 */ /* 0x000fe200010e0611 */
[----:B--2---:R-:W-:-:S08]  /*1b20*/  DMUL R2, R2, R8 ;  /* 0x0000000802027228 */ /* 0x004fd00000000000 */
[----:B------:R-:W-:Y:S01]  /*1b30*/  DFMA R20, R12, R2, R20 ;  /* 0x000000020c14722b */ /* 0x000fe20000000014 */
[----:B------:R-:W-:Y:S10]  /*1b40*/  @P0 BRA `(.L_x_28) ;  /* 0xffffffe800300947 */ /* 0x000ff4000383ffff */
.L_x_3:
[----:B------:R-:W-:Y:S05]  /*1b50*/  BSYNC.RECONVERGENT B0 ;  /* 0x0000000000007941 */ /* 0x000fea0003800200 */
.L_x_2:
[----:B------:R-:W0:Y:S01]  /*1b60*/  S2R R5, SR_CTAID.X ;  /* 0x0000000000057919 */ /* 0x000e220000002500 */
[----:B------:R-:W1:Y:S01]  /*1b70*/  LDC.64 R2, c[0x0][0x388] ;  /* 0x0000e200ff027b82 */ /* 0x000e620000000a00 */
[----:B------:R-:W0:Y:S01]  /*1b80*/  LDCU UR6, c[0x0][0x360] ;  /* 0x00006c00ff0677ac */ /* 0x000e220008000800 */
[----:B------:R-:W0:Y:S02]  /*1b90*/  S2R R0, SR_TID.X ;  /* 0x0000000000007919 */ /* 0x000e240000002100 */
[----:B0-----:R-:W-:-:S04]  /*1ba0*/  IMAD R5, R5, UR6, R0 ;  /* 0x0000000605057c24 */ /* 0x001fc8000f8e0200 */
[----:B-1----:R-:W-:-:S05]  /*1bb0*/  IMAD.WIDE.U32 R2, R5, 0x8, R2 ;  /* 0x0000000805027825 */ /* 0x002fca00078e0002 */
[----:B------:R-:W-:Y:S01]  /*1bc0*/  STG.E.64 desc[UR4][R2.64], R20 ;  /* 0x0000001402007986 */ /* 0x000fe2000c101b04 */
[----:B------:R-:W-:Y:S05]  /*1bd0*/  EXIT ;  /* 0x000000000000794d */ /* 0x000fea0003800000 */
        .weak           $__internal_0_$__cuda_sm20_dblrcp_rn_slowpath_v3
        .type           $__internal_0_$__cuda_sm20_dblrcp_rn_slowpath_v3,@function
        .size           $__internal_0_$__cuda_sm20_dblrcp_rn_slowpath_v3,($__internal_1_$__cuda_sm20_div_rn_f64_full - $__internal_0_$__cuda_sm20_dblrcp_rn_slowpath_v3)
$__internal_0_$__cuda_sm20_dblrcp_rn_slowpath_v3:
[----:B------:R-:W-:Y:S01]  /*1be0*/  DSETP.GTU.AND P0, PT, |R2|, +INF , PT ;  /* 0x7ff000000200742a */ /* 0x000fe20003f0c200 */
[----:B------:R-:W-:-:S13]  /*1bf0*/  BSSY.RECONVERGENT B2, `(.L_x_29) ;  /* 0x0000023000027945 */ /* 0x000fda0003800200 */
[----:B------:R-:W-:Y:S05]  /*1c00*/  @P0 BRA `(.L_x_30) ;  /* 0x00000000007c0947 */ /* 0x000fea0003800000 */
[----:B------:R-:W-:-:S04]  /*1c10*/  LOP3.LUT R23, R3, 0x7fffffff, RZ, 0xc0, !PT ;  /* 0x7fffffff03177812 */ /* 0x000fc800078ec0ff */
[----:B------:R-:W-:-:S04]  /*1c20*/  IADD3 R6, PT, PT, R23, -0x1, RZ ;  /* 0xffffffff17067810 */ /* 0x000fc80007ffe0ff */
[----:B------:R-:W-:-:S13]  /*1c30*/  ISETP.GE.U32.AND P0, PT, R6, 0x7fefffff, PT ;  /* 0x7fefffff0600780c */ /* 0x000fda0003f06070 */
[----:B------:R-:W-:Y:S01]  /*1c40*/  @P0 LOP3.LUT R7, R3, 0x7ff00000, RZ, 0x3c, !PT ;  /* 0x7ff0000003070812 */ /* 0x000fe200078e3cff */
[----:B------:R-:W-:Y:S01]  /*1c50*/  @P0 IMAD.MOV.U32 R6, RZ, RZ, RZ ;  /* 0x000000ffff060224 */ /* 0x000fe200078e00ff */
[----:B------:R-:W-:Y:S06]  /*1c60*/  @P0 BRA `(.L_x_31) ;  /* 0x00000000006c0947 */ /* 0x000fec0003800000 */
[----:B------:R-:W-:-:S13]  /*1c70*/  ISETP.GE.U32.AND P0, PT, R23, 0x1000001, PT ;  /* 0x010000011700780c */ /* 0x000fda0003f06070 */
[----:B------:R-:W-:Y:S05]  /*1c80*/  @!P0 BRA `(.L_x_32) ;  /* 0x0000000000348947 */ /* 0x000fea0003800000 */
[----:B------:R-:W-:Y:S02]  /*1c90*/  VIADD R7, R3, 0xc0200000 ;  /* 0xc020000003077836 */ /* 0x000fe40000000000 */
[----:B------:R-:W-:Y:S02]  /*1ca0*/  IMAD.MOV.U32 R6, RZ, RZ, R2 ;  /* 0x000000ffff067224 */ /* 0x000fe400078e0002 */
[----:B------:R-:W0:Y:S04]  /*1cb0*/  MUFU.RCP64H R23, R7 ;  /* 0x0000000700177308 */ /* 0x000e280000001800 */
[----:B0-----:R-:W-:-:S08]  /*1cc0*/  DFMA R24, -R6, R22, 1 ;  /* 0x3ff000000618742b */ /* 0x001fd00000000116 */
[----:B------:R-:W-:-:S08]  /*1cd0*/  DFMA R24, R24, R24, R24 ;  /* 0x000000181818722b */ /* 0x000fd00000000018 */
[----:B------:R-:W-:-:S08]  /*1ce0*/  DFMA R24, R22, R24, R22 ;  /* 0x000000181618722b */ /* 0x000fd00000000016 */
[----:B------:R-:W-:-:S08]  /*1cf0*/  DFMA R22, -R6, R24, 1 ;  /* 0x3ff000000616742b */ /* 0x000fd00000000118 */
[----:B------:R-:W-:-:S08]  /*1d00*/  DFMA R22, R24, R22, R24 ;  /* 0x000000161816722b */ /* 0x000fd00000000018 */
[----:B------:R-:W-:-:S08]  /*1d10*/  DMUL R22, R22, 2.2250738585072013831e-308 ;  /* 0x0010000016167828 */ /* 0x000fd00000000000 */
[----:B------:R-:W-:-:S08]  /*1d20*/  DFMA R2, -R2, R22, 1 ;  /* 0x3ff000000202742b */ /* 0x000fd00000000116 */
[----:B------:R-:W-:-:S08]  /*1d30*/  DFMA R2, R2, R2, R2 ;  /* 0x000000020202722b */ /* 0x000fd00000000002 */
[----:B------:R-:W-:Y:S01]  /*1d40*/  DFMA R6, R22, R2, R22 ;  /* 0x000000021606722b */ /* 0x000fe20000000016 */
[----:B------:R-:W-:Y:S10]  /*1d50*/  BRA `(.L_x_31) ;  /* 0x0000000000307947 */ /* 0x000ff40003800000 */
.L_x_32:
[----:B------:R-:W-:Y:S01]  /*1d60*/  DMUL R2, R2, 8.11296384146066816958e+31 ;  /* 0x4690000002027828 */ /* 0x000fe20000000000 */
[----:B------:R-:W-:-:S05]  /*1d70*/  IMAD.MOV.U32 R6, RZ, RZ, R22 ;  /* 0x000000ffff067224 */ /* 0x000fca00078e0016 */
[----:B------:R-:W0:Y:S02]  /*1d80*/  MUFU.RCP64H R7, R3 ;  /* 0x0000000300077308 */ /* 0x000e240000001800 */
[----:B0-----:R-:W-:-:S08]  /*1d90*/  DFMA R22, -R2, R6, 1 ;  /* 0x3ff000000216742b */ /* 0x001fd00000000106 */
[----:B------:R-:W-:-:S08]  /*1da0*/  DFMA R22, R22, R22, R22 ;  /* 0x000000161616722b */ /* 0x000fd00000000016 */
[----:B------:R-:W-:-:S08]  /*1db0*/  DFMA R22, R6, R22, R6 ;  /* 0x000000160616722b */ /* 0x000fd00000000006 */
[----:B------:R-:W-:-:S08]  /*1dc0*/  DFMA R6, -R2, R22, 1 ;  /* 0x3ff000000206742b */ /* 0x000fd00000000116 */
[----:B------:R-:W-:-:S08]  /*1dd0*/  DFMA R6, R22, R6, R22 ;  /* 0x000000061606722b */ /* 0x000fd00000000016 */
[----:B------:R-:W-:Y:S01]  /*1de0*/  DMUL R6, R6, 8.11296384146066816958e+31 ;  /* 0x4690000006067828 */ /* 0x000fe20000000000 */
[----:B------:R-:W-:Y:S10]  /*1df0*/  BRA `(.L_x_31) ;  /* 0x0000000000087947 */ /* 0x000ff40003800000 */
.L_x_30:
[----:B------:R-:W-:Y:S02]  /*1e00*/  LOP3.LUT R7, R3, 0x80000, RZ, 0xfc, !PT ;  /* 0x0008000003077812 */ /* 0x000fe400078efcff */
[----:B------:R-:W-:-:S07]  /*1e10*/  MOV R6, R2 ;  /* 0x0000000200067202 */ /* 0x000fce0000000f00 */
.L_x_31:
[----:B------:R-:W-:Y:S05]  /*1e20*/  BSYNC.RECONVERGENT B2 ;  /* 0x0000000000027941 */ /* 0x000fea0003800200 */
.L_x_29:
[----:B------:R-:W-:Y:S02]  /*1e30*/  IMAD.MOV.U32 R2, RZ, RZ, R0 ;  /* 0x000000ffff027224 */ /* 0x000fe400078e0000 */
[----:B------:R-:W-:-:S04]  /*1e40*/  IMAD.MOV.U32 R3, RZ, RZ, 0x0 ;  /* 0x00000000ff037424 */ /* 0x000fc800078e00ff */
[----:B------:R-:W-:Y:S05]  /*1e50*/  RET.REL.NODEC R2 `(discretize_kernel) ;  /* 0xffffffe002687950 */ /* 0x000fea0003c3ffff */
        .weak           $__internal_1_$__cuda_sm20_div_rn_f64_full
        .type           $__internal_1_$__cuda_sm20_div_rn_f64_full,@function
        .size           $__internal_1_$__cuda_sm20_div_rn_f64_full,($__internal_2_$__cuda_sm20_div_u64 - $__internal_1_$__cuda_sm20_div_rn_f64_full)
$__internal_1_$__cuda_sm20_div_rn_f64_full:
[----:B------:R-:W-:Y:S01]  /*1e60*/  FSETP.GEU.AND P2, PT, |R3|, 1.469367938527859385e-39, PT ;  /* 0x001000000300780b */ /* 0x000fe20003f4e200 */
[----:B------:R-:W-:Y:S01]  /*1e70*/  IMAD.MOV.U32 R29, RZ, RZ, 0x1ca00000 ;  /* 0x1ca00000ff1d7424 */ /* 0x000fe200078e00ff */
[C---:B------:R-:W-:Y:S01]  /*1e80*/  FSETP.GEU.AND P0, PT, |R23|.reuse, 1.469367938527859385e-39, PT ;  /* 0x001000001700780b */ /* 0x040fe20003f0e200 */
[----:B------:R-:W-:Y:S01]  /*1e90*/  IMAD.MOV.U32 R26, RZ, RZ, 0x1 ;  /* 0x00000001ff1a7424 */ /* 0x000fe200078e00ff */
[----:B------:R-:W-:Y:S01]  /*1ea0*/  LOP3.LUT R6, R23, 0x800fffff, RZ, 0xc0, !PT ;  /* 0x800fffff17067812 */ /* 0x000fe200078ec0ff */
[----:B------:R-:W-:Y:S01]  /*1eb0*/  BSSY.RECONVERGENT B2, `(.L_x_33) ;  /* 0x0000052000027945 */ /* 0x000fe20003800200 */
[----:B------:R-:W-:Y:S02]  /*1ec0*/  LOP3.LUT R28, R3, 0x7ff00000, RZ, 0xc0, !PT ;  /* 0x7ff00000031c7812 */ /* 0x000fe400078ec0ff */
[----:B------:R-:W-:Y:S01]  /*1ed0*/  LOP3.LUT R7, R6, 0x3ff00000, RZ, 0xfc, !PT ;  /* 0x3ff0000006077812 */ /* 0x000fe200078efcff */
[----:B------:R-:W-:Y:S01]  /*1ee0*/  IMAD.MOV.U32 R6, RZ, RZ, R22 ;  /* 0x000000ffff067224 */ /* 0x000fe200078e0016 */
[C---:B------:R-:W-:Y:S01]  /*1ef0*/  LOP3.LUT R31, R23.reuse, 0x7ff00000, RZ, 0xc0, !PT ;  /* 0x7ff00000171f7812 */ /* 0x040fe200078ec0ff */
[----:B------:R-:W-:Y:S01]  /*1f00*/  IMAD.MOV.U32 R30, RZ, RZ, R28 ;  /* 0x000000ffff1e7224 */ /* 0x000fe200078e001c */
[----:B------:R-:W-:Y:S01]  /*1f10*/  MOV R24, R2 ;  /* 0x0000000200187202 */ /* 0x000fe20000000f00 */
[----:B------:R-:W-:Y:S01]  /*1f20*/  @!P2 IMAD.MOV.U32 R32, RZ, RZ, RZ ;  /* 0x000000ffff20a224 */ /* 0x000fe200078e00ff */
[----:B------:R-:W-:Y:S01]  /*1f30*/  @!P2 LOP3.LUT R25, R23, 0x7ff00000, RZ, 0xc0, !PT ;  /* 0x7ff000001719a812 */ /* 0x000fe200078ec0ff */
[----:B------:R-:W-:Y:S01]  /*1f40*/  @!P0 DMUL R6, R22, 8.98846567431157953865e+307 ;  /* 0x7fe0000016068828 */ /* 0x000fe20000000000 */
[----:B------:R-:W-:-:S02]  /*1f50*/  ISETP.GE.U32.AND P1, PT, R28, R31, PT ;  /* 0x0000001f1c00720c */ /* 0x000fc40003f26070 */
[----:B------:R-:W-:Y:S02]  /*1f60*/  @!P2 ISETP.GE.U32.AND P3, PT, R28, R25, PT ;  /* 0x000000191c00a20c */ /* 0x000fe40003f66070 */
[C---:B------:R-:W-:Y:S01]  /*1f70*/  SEL R25, R29.reuse, 0x63400000, !P1 ;  /* 0x634000001d197807 */ /* 0x040fe20004800000 */
[----:B------:R-:W0:Y:S01]  /*1f80*/  MUFU.RCP64H R27, R7 ;  /* 0x00000007001b7308 */ /* 0x000e220000001800 */
[----:B------:R-:W-:Y:S02]  /*1f90*/  @!P2 SEL R33, R29, 0x63400000, !P3 ;  /* 0x634000001d21a807 */ /* 0x000fe40005800000 */
[--C-:B------:R-:W-:Y:S02]  /*1fa0*/  LOP3.LUT R25, R25, 0x800fffff, R3.reuse, 0xf8, !PT ;  /* 0x800fffff19197812 */ /* 0x100fe400078ef803 */
[----:B------:R-:W-:Y:S02]  /*1fb0*/  @!P2 LOP3.LUT R33, R33, 0x80000000, R3, 0xf8, !PT ;  /* 0x800000002121a812 */ /* 0x000fe400078ef803 */
[----:B------:R-:W-:-:S02]  /*1fc0*/  @!P0 LOP3.LUT R31, R7, 0x7ff00000, RZ, 0xc0, !PT ;  /* 0x7ff00000071f8812 */ /* 0x000fc400078ec0ff */
[----:B------:R-:W-:-:S06]  /*1fd0*/  @!P2 LOP3.LUT R33, R33, 0x100000, RZ, 0xfc, !PT ;  /* 0x001000002121a812 */ /* 0x000fcc00078efcff */
[----:B------:R-:W-:Y:S02]  /*1fe0*/  @!P2 DFMA R24, R24, 2, -R32 ;  /* 0x400000001818a82b */ /* 0x000fe40000000820 */
[----:B0-----:R-:W-:-:S08]  /*1ff0*/  DFMA R32, R26, -R6, 1 ;  /* 0x3ff000001a20742b */ /* 0x001fd00000000806 */
[----:B------:R-:W-:Y:S01]  /*2000*/  DFMA R32, R32, R32, R32 ;  /* 0x000000202020722b */ /* 0x000fe20000000020 */
[----:B------:R-:W-:-:S07]  /*2010*/  @!P2 LOP3.LUT R30, R25, 0x7ff00000, RZ, 0xc0, !PT ;  /* 0x7ff00000191ea812 */ /* 0x000fce00078ec0ff */
[----:B------:R-:W-:-:S08]  /*2020*/  DFMA R32, R26, R32, R26 ;  /* 0x000000201a20722b */ /* 0x000fd0000000001a */
[----:B------:R-:W-:-:S08]  /*2030*/  DFMA R26, R32, -R6, 1 ;  /* 0x3ff00000201a742b */ /* 0x000fd00000000806 */
[----:B------:R-:W-:-:S08]  /*2040*/  DFMA R26, R32, R26, R32 ;  /* 0x0000001a201a722b */ /* 0x000fd00000000020 */
[----:B------:R-:W-:-:S08]  /*2050*/  DMUL R32, R26, R24 ;  /* 0x000000181a207228 */ /* 0x000fd00000000000 */
[----:B------:R-:W-:-:S08]  /*2060*/  DFMA R34, R32, -R6, R24 ;  /* 0x800000062022722b */ /* 0x000fd00000000018 */
[----:B------:R-:W-:Y:S01]  /*2070*/  DFMA R26, R26, R34, R32 ;  /* 0x000000221a1a722b */ /* 0x000fe20000000020 */
[----:B------:R-:W-:-:S05]  /*2080*/  VIADD R32, R30, 0xffffffff ;  /* 0xffffffff1e207836 */ /* 0x000fca0000000000 */
[----:B------:R-:W-:Y:S02]  /*2090*/  ISETP.GT.U32.AND P0, PT, R32, 0x7feffffe, PT ;  /* 0x7feffffe2000780c */ /* 0x000fe40003f04070 */
[----:B------:R-:W-:-:S04]  /*20a0*/  IADD3 R32, PT, PT, R31, -0x1, RZ ;  /* 0xffffffff1f207810 */ /* 0x000fc80007ffe0ff */
[----:B------:R-:W-:-:S13]  /*20b0*/  ISETP.GT.U32.OR P0, PT, R32, 0x7feffffe, P0 ;  /* 0x7feffffe2000780c */ /* 0x000fda0000704470 */
[----:B------:R-:W-:Y:S05]  /*20c0*/  @P0 BRA `(.L_x_34) ;  /* 0x00000000006c0947 */ /* 0x000fea0003800000 */
[----:B------:R-:W-:-:S04]  /*20d0*/  LOP3.LUT R3, R23, 0x7ff00000, RZ, 0xc0, !PT ;  /* 0x7ff0000017037812 */ /* 0x000fc800078ec0ff */
[CC--:B------:R-:W-:Y:S02]  /*20e0*/  VIADDMNMX R2, R28.reuse, -R3.reuse, 0xb9600000, !PT ;  /* 0xb96000001c027446 */ /* 0x0c0fe40007800903 */
[----:B------:R-:W-:Y:S02]  /*20f0*/  ISETP.GE.U32.AND P0, PT, R28, R3, PT ;  /* 0x000000031c00720c */ /* 0x000fe40003f06070 */
[----:B------:R-:W-:Y:S02]  /*2100*/  VIMNMX R2, PT, PT, R2, 0x46a00000, PT ;  /* 0x46a0000002027848 */ /* 0x000fe40003fe0100 */
[----:B------:R-:W-:-:S05]  /*2110*/  SEL R29, R29, 0x63400000, !P0 ;  /* 0x634000001d1d7807 */ /* 0x000fca0004000000 */
[----:B------:R-:W-:Y:S02]  /*2120*/  IMAD.IADD R30, R2, 0x1, -R29 ;  /* 0x00000001021e7824 */ /* 0x000fe400078e0a1d */
[----:B------:R-:W-:Y:S02]  /*2130*/  IMAD.MOV.U32 R2, RZ, RZ, RZ ;  /* 0x000000ffff027224 */ /* 0x000fe400078e00ff */
[----:B------:R-:W-:-:S06]  /*2140*/  VIADD R3, R30, 0x7fe00000 ;  /* 0x7fe000001e037836 */ /* 0x000fcc0000000000 */
[----:B------:R-:W-:-:S10]  /*2150*/  DMUL R28, R26, R2 ;  /* 0x000000021a1c7228 */ /* 0x000fd40000000000 */
[----:B------:R-:W-:-:S13]  /*2160*/  FSETP.GTU.AND P0, PT, |R29|, 1.469367938527859385e-39, PT ;  /* 0x001000001d00780b */ /* 0x000fda0003f0c200 */
[----:B------:R-:W-:Y:S05]  /*2170*/  @P0 BRA `(.L_x_35) ;  /* 0x0000000000940947 */ /* 0x000fea0003800000 */
[----:B------:R-:W-:Y:S01]  /*2180*/  DFMA R6, R26, -R6, R24 ;  /* 0x800000061a06722b */ /* 0x000fe20000000018 */
[----:B------:R-:W-:-:S09]  /*2190*/  IMAD.MOV.U32 R2, RZ, RZ, RZ ;  /* 0x000000ffff027224 */ /* 0x000fd200078e00ff */
[C---:B------:R-:W-:Y:S02]  /*21a0*/  FSETP.NEU.AND P0, PT, R7.reuse, RZ, PT ;  /* 0x000000ff0700720b */ /* 0x040fe40003f0d000 */
[----:B------:R-:W-:-:S04]  /*21b0*/  LOP3.LUT R23, R7, 0x80000000, R23, 0x48, !PT ;  /* 0x8000000007177812 */ /* 0x000fc800078e4817 */
[----:B------:R-:W-:-:S07]  /*21c0*/  LOP3.LUT R3, R23, R3, RZ, 0xfc, !PT ;  /* 0x0000000317037212 */ /* 0x000fce00078efcff */
[----:B------:R-:W-:Y:S05]  /*21d0*/  @!P0 BRA `(.L_x_35) ;  /* 0x00000000007c8947 */ /* 0x000fea0003800000 */
[----:B------:R-:W-:Y:S01]  /*21e0*/  IADD3 R7, PT, PT, -R30, RZ, RZ ;  /* 0x000000ff1e077210 */ /* 0x000fe20007ffe1ff */
[----:B------:R-:W-:Y:S01]  /*21f0*/  IMAD.MOV.U32 R6, RZ, RZ, RZ ;  /* 0x000000ffff067224 */ /* 0x000fe200078e00ff */
[----:B------:R-:W-:-:S05]  /*2200*/  DMUL.RP R2, R26, R2 ;  /* 0x000000021a027228 */ /* 0x000fca0000008000 */
[----:B------:R-:W-:-:S05]  /*2210*/  DFMA R6, R28, -R6, R26 ;  /* 0x800000061c06722b */ /* 0x000fca000000001a */
[----:B------:R-:W-:Y:S02]  /*2220*/  LOP3.LUT R23, R3, R23, RZ, 0x3c, !PT ;  /* 0x0000001703177212 */ /* 0x000fe400078e3cff */
[----:B------:R-:W-:-:S04]  /*2230*/  IADD3 R6, PT, PT, -R30, -0x43300000, RZ ;  /* 0xbcd000001e067810 */ /* 0x000fc80007ffe1ff */
[----:B------:R-:W-:-:S04]  /*2240*/  FSETP.NEU.AND P0, PT, |R7|, R6, PT ;  /* 0x000000060700720b */ /* 0x000fc80003f0d200 */
[----:B------:R-:W-:Y:S02]  /*2250*/  FSEL R28, R2, R28, !P0 ;  /* 0x0000001c021c7208 */ /* 0x000fe40004000000 */
[----:B------:R-:W-:Y:S01]  /*2260*/  FSEL R29, R23, R29, !P0 ;  /* 0x0000001d171d7208 */ /* 0x000fe20004000000 */
[----:B------:R-:W-:Y:S06]  /*2270*/  BRA `(.L_x_35) ;  /* 0x0000000000547947 */ /* 0x000fec0003800000 */
.L_x_34:
[----:B------:R-:W-:-:S14]  /*2280*/  DSETP.NAN.AND P0, PT, R2, R2, PT ;  /* 0x000000020200722a */ /* 0x000fdc0003f08000 */
[----:B------:R-:W-:Y:S05]  /*2290*/  @P0 BRA `(.L_x_36) ;  /* 0x0000000000440947 */ /* 0x000fea0003800000 */
[----:B------:R-:W-:-:S14]  /*22a0*/  DSETP.NAN.AND P0, PT, R22, R22, PT ;  /* 0x000000161600722a */ /* 0x000fdc0003f08000 */
[----:B------:R-:W-:Y:S05]  /*22b0*/  @P0 BRA `(.L_x_37) ;  /* 0x0000000000300947 */ /* 0x000fea0003800000 */
[----:B------:R-:W-:Y:S01]  /*22c0*/  ISETP.NE.AND P0, PT, R30, R31, PT ;  /* 0x0000001f1e00720c */ /* 0x000fe20003f05270 */
[----:B------:R-:W-:Y:S02]  /*22d0*/  IMAD.MOV.U32 R28, RZ, RZ, 0x0 ;  /* 0x00000000ff1c7424 */ /* 0x000fe400078e00ff */
[----:B------:R-:W-:-:S10]  /*22e0*/  IMAD.MOV.U32 R29, RZ, RZ, -0x80000 ;  /* 0xfff80000ff1d7424 */ /* 0x000fd400078e00ff */
[----:B------:R-:W-:Y:S05]  /*22f0*/  @!P0 BRA `(.L_x_35) ;  /* 0x0000000000348947 */ /* 0x000fea0003800000 */
[----:B------:R-:W-:Y:S02]  /*2300*/  ISETP.NE.AND P0, PT, R30, 0x7ff00000, PT ;  /* 0x7ff000001e00780c */ /* 0x000fe40003f05270 */
[----:B------:R-:W-:Y:S02]  /*2310*/  LOP3.LUT R29, R3, 0x80000000, R23, 0x48, !PT ;  /* 0x80000000031d7812 */ /* 0x000fe400078e4817 */
[----:B------:R-:W-:-:S13]  /*2320*/  ISETP.EQ.OR P0, PT, R31, RZ, !P0 ;  /* 0x000000ff1f00720c */ /* 0x000fda0004702670 */
[----:B------:R-:W-:Y:S01]  /*2330*/  @P0 LOP3.LUT R2, R29, 0x7ff00000, RZ, 0xfc, !PT ;  /* 0x7ff000001d020812 */ /* 0x000fe200078efcff */
[----:B------:R-:W-:Y:S01]  /*2340*/  @!P0 IMAD.MOV.U32 R28, RZ, RZ, RZ ;  /* 0x000000ffff1c8224 */ /* 0x000fe200078e00ff */
[----:B------:R-:W-:-:S03]  /*2350*/  @P0 MOV R28, RZ ;  /* 0x000000ff001c0202 */ /* 0x000fc60000000f00 */
[----:B------:R-:W-:Y:S01]  /*2360*/  @P0 IMAD.MOV.U32 R29, RZ, RZ, R2 ;  /* 0x000000ffff1d0224 */ /* 0x000fe200078e0002 */
[----:B------:R-:W-:Y:S06]  /*2370*/  BRA `(.L_x_35) ;  /* 0x0000000000147947 */ /* 0x000fec0003800000 */
.L_x_37:
[----:B------:R-:W-:Y:S01]  /*2380*/  LOP3.LUT R29, R23, 0x80000, RZ, 0xfc, !PT ;  /* 0x00080000171d7812 */ /* 0x000fe200078efcff */
[----:B------:R-:W-:Y:S01]  /*2390*/  IMAD.MOV.U32 R28, RZ, RZ, R22 ;  /* 0x000000ffff1c7224 */ /* 0x000fe200078e0016 */
[----:B------:R-:W-:Y:S06]  /*23a0*/  BRA `(.L_x_35) ;  /* 0x0000000000087947 */ /* 0x000fec0003800000 */
.L_x_36:
[----:B------:R-:W-:Y:S01]  /*23b0*/  LOP3.LUT R29, R3, 0x80000, RZ, 0xfc, !PT ;  /* 0x00080000031d7812 */ /* 0x000fe200078efcff */
[----:B------:R-:W-:-:S07]  /*23c0*/  IMAD.MOV.U32 R28, RZ, RZ, R2 ;  /* 0x000000ffff1c7224 */ /* 0x000fce00078e0002 */
.L_x_35:
[----:B------:R-:W-:Y:S05]  /*23d0*/  BSYNC.RECONVERGENT B2 ;  /* 0x0000000000027941 */ /* 0x000fea0003800200 */
.L_x_33:
[----:B------:R-:W-:Y:S01]  /*23e0*/  IMAD.MOV.U32 R2, RZ, RZ, R0 ;  /* 0x000000ffff027224 */ /* 0x000fe200078e0000 */
[----:B------:R-:W-:Y:S01]  /*23f0*/  MOV R7, R29 ;  /* 0x0000001d00077202 */ /* 0x000fe20000000f00 */
[----:B------:R-:W-:Y:S02]  /*2400*/  IMAD.MOV.U32 R3, RZ, RZ, 0x0 ;  /* 0x00000000ff037424 */ /* 0x000fe400078e00ff */
[----:B------:R-:W-:Y:S02]  /*2410*/  IMAD.MOV.U32 R6, RZ, RZ, R28 ;  /* 0x000000ffff067224 */ /* 0x000fe400078e001c */
[----:B------:R-:W-:Y:S05]  /*2420*/  RET.REL.NODEC R2 `(discretize_kernel) ;  /* 0xffffffd802f47950 */ /* 0x000fea0003c3ffff */
        .weak           $__internal_2_$__cuda_sm20_div_u64
        .type           $__internal_2_$__cuda_sm20_div_u64,@function
        .size           $__internal_2_$__cuda_sm20_div_u64,($__internal_3_$__cuda_sm20_dsqrt_rn_f64_mediumpath_v1 - $__internal_2_$__cuda_sm20_div_u64)
$__internal_2_$__cuda_sm20_div_u64:
[----:B------:R-:W0:Y:S01]  /*2430*/  LDCU.64 UR6, c[0x0][0x3a0] ;  /* 0x00007400ff0677ac */ /* 0x000e220008000a00 */
[----:B------:R-:W1:Y:S01]  /*2440*/  LDC.64 R4, c[0x0][0x3a0] ;  /* 0x0000e800ff047b82 */ /* 0x000e620000000a00 */
[----:B0-----:R-:W0:Y:S08]  /*2450*/  I2F.U64.RP R10, UR6 ;  /* 0x00000006000a7d12 */ /* 0x001e300008309000 */
[----:B0-----:R-:W0:Y:S02]  /*2460*/  MUFU.RCP R10, R10 ;  /* 0x0000000a000a7308 */ /* 0x001e240000001000 */
[----:B0-----:R-:W-:-:S06]  /*2470*/  VIADD R6, R10, 0x1ffffffe ;  /* 0x1ffffffe0a067836 */ /* 0x001fcc0000000000 */
[----:B------:R-:W1:Y:S02]  /*2480*/  F2I.U64.TRUNC R6, R6 ;  /* 0x0000000600067311 */ /* 0x000e64000020d800 */
[----:B-1----:R-:W-:-:S04]  /*2490*/  IMAD.WIDE.U32 R8, R6, R4, RZ ;  /* 0x0000000406087225 */ /* 0x002fc800078e00ff */
[----:B------:R-:W-:Y:S01]  /*24a0*/  IMAD R9, R6, R5, R9 ;  /* 0x0000000506097224 */ /* 0x000fe200078e0209 */
[----:B------:R-:W-:-:S03]  /*24b0*/  IADD3 R11, P0, PT, RZ, -R8, RZ ;  /* 0x80000008ff0b7210 */ /* 0x000fc60007f1e0ff */
[----:B------:R-:W-:Y:S02]  /*24c0*/  IMAD R9, R7, R4, R9 ;  /* 0x0000000407097224 */ /* 0x000fe400078e0209 */
[----:B------:R-:W-:-:S04]  /*24d0*/  IMAD.HI.U32 R8, R6, R11, RZ ;  /* 0x0000000b06087227 */ /* 0x000fc800078e00ff */
[----:B------:R-:W-:Y:S01]  /*24e0*/  IMAD.X R13, RZ, RZ, ~R9, P0 ;  /* 0x000000ffff0d7224 */ /* 0x000fe200000e0e09 */
[----:B------:R-:W-:-:S03]  /*24f0*/  MOV R9, R6 ;  /* 0x0000000600097202 */ /* 0x000fc60000000f00 */
[-C--:B------:R-:W-:Y:S02]  /*2500*/  IMAD R15, R7, R13.reuse, RZ ;  /* 0x0000000d070f7224 */ /* 0x080fe400078e02ff */
[----:B------:R-:W-:-:S04]  /*2510*/  IMAD.WIDE.U32 R8, P0, R6, R13, R8 ;  /* 0x0000000d06087225 */ /* 0x000fc80007800008 */
[----:B------:R-:W-:-:S04]  /*2520*/  IMAD.HI.U32 R13, R7, R13, RZ ;  /* 0x0000000d070d7227 */ /* 0x000fc800078e00ff */
[----:B------:R-:W-:-:S05]  /*2530*/  IMAD.HI.U32 R8, P1, R7, R11, R8 ;  /* 0x0000000b07087227 */ /* 0x000fca0007820008 */
[----:B------:R-:W-:Y:S01]  /*2540*/  IADD3 R9, P2, PT, R15, R8, RZ ;  /* 0x000000080f097210 */ /* 0x000fe20007f5e0ff */
[----:B------:R-:W-:-:S04]  /*2550*/  IMAD.X R8, R13, 0x1, R7, P0 ;  /* 0x000000010d087824 */ /* 0x000fc800000e0607 */
[----:B------:R-:W-:Y:S01]  /*2560*/  IMAD.WIDE.U32 R6, R9, R4, RZ ;  /* 0x0000000409067225 */ /* 0x000fe200078e00ff */
[----:B------:R-:W-:-:S03]  /*2570*/  IADD3.X R11, PT, PT, RZ, RZ, R8, P2, P1 ;  /* 0x000000ffff0b7210 */ /* 0x000fc600017e2408 */
[----:B------:R-:W-:Y:S01]  /*2580*/  IMAD R7, R9, R5, R7 ;  /* 0x0000000509077224 */ /* 0x000fe200078e0207 */
[----:B------:R-:W-:-:S03]  /*2590*/  IADD3 R13, P0, PT, RZ, -R6, RZ ;  /* 0x80000006ff0d7210 */ /* 0x000fc60007f1e0ff */
[----:B------:R-:W-:Y:S02]  /*25a0*/  IMAD R7, R11, R4, R7 ;  /* 0x000000040b077224 */ /* 0x000fe400078e0207 */
[----:B------:R-:W-:-:S04]  /*25b0*/  IMAD.HI.U32 R8, R9, R13, RZ ;  /* 0x0000000d09087227 */ /* 0x000fc800078e00ff */
[----:B------:R-:W-:Y:S02]  /*25c0*/  IMAD.X R6, RZ, RZ, ~R7, P0 ;  /* 0x000000ffff067224 */ /* 0x000fe400000e0e07 */
[----:B------:R-:W-:Y:S02]  /*25d0*/  IMAD.MOV.U32 R7, RZ, RZ, RZ ;  /* 0x000000ffff077224 */ /* 0x000fe400078e00ff */
[----:B------:R-:W-:-:S04]  /*25e0*/  IMAD.WIDE.U32 R8, P0, R9, R6, R8 ;  /* 0x0000000609087225 */ /* 0x000fc80007800008 */
[C---:B------:R-:W-:Y:S02]  /*25f0*/  IMAD R10, R11.reuse, R6, RZ ;  /* 0x000000060b0a7224 */ /* 0x040fe400078e02ff */
[----:B------:R-:W-:-:S04]  /*2600*/  IMAD.HI.U32 R9, P1, R11, R13, R8 ;  /* 0x0000000d0b097227 */ /* 0x000fc80007820008 */
[----:B------:R-:W-:Y:S01]  /*2610*/  IMAD.HI.U32 R8, R11, R6, RZ ;  /* 0x000000060b087227 */ /* 0x000fe200078e00ff */
[----:B------:R-:W-:-:S03]  /*2620*/  IADD3 R9, P2, PT, R10, R9, RZ ;  /* 0x000000090a097210 */ /* 0x000fc60007f5e0ff */
[----:B------:R-:W-:Y:S02]  /*2630*/  IMAD.X R11, R8, 0x1, R11, P0 ;  /* 0x00000001080b7824 */ /* 0x000fe400000e060b */
[----:B------:R-:W-:-:S03]  /*2640*/  IMAD.HI.U32 R6, R9, R2, RZ ;  /* 0x0000000209067227 */ /* 0x000fc600078e00ff */
[----:B------:R-:W-:Y:S01]  /*2650*/  IADD3.X R11, PT, PT, RZ, RZ, R11, P2, P1 ;  /* 0x000000ffff0b7210 */ /* 0x000fe200017e240b */
[----:B------:R-:W-:-:S04]  /*2660*/  IMAD.WIDE.U32 R6, RZ, R9, R6 ;  /* 0x00000009ff067225 */ /* 0x000fc800078e0006 */
[----:B------:R-:W-:-:S05]  /*2670*/  IMAD.HI.U32 R6, P0, R11, R2, R6 ;  /* 0x000000020b067227 */ /* 0x000fca0007800006 */
[----:B------:R-:W-:Y:S02]  /*2680*/  IADD3 R9, P1, PT, RZ, R6, RZ ;  /* 0x00000006ff097210 */ /* 0x000fe40007f3e0ff */
[----:B------:R-:W-:-:S03]  /*2690*/  IADD3.X R8, PT, PT, RZ, RZ, RZ, P0, !PT ;  /* 0x000000ffff087210 */ /* 0x000fc600007fe4ff */
[----:B------:R-:W-:-:S04]  /*26a0*/  IMAD.WIDE.U32 R6, R9, R4, RZ ;  /* 0x0000000409067225 */ /* 0x000fc800078e00ff */
[----:B------:R-:W-:Y:S01]  /*26b0*/  IMAD.X R11, RZ, RZ, R8, P1 ;  /* 0x000000ffff0b7224 */ /* 0x000fe200008e0608 */
[----:B------:R-:W-:Y:S01]  /*26c0*/  IADD3 R13, P1, PT, -R6, R2, RZ ;  /* 0x00000002060d7210 */ /* 0x000fe20007f3e1ff */
[C---:B------:R-:W-:Y:S01]  /*26d0*/  IMAD R7, R9.reuse, R5, R7 ;  /* 0x0000000509077224 */ /* 0x040fe200078e0207 */
[----:B------:R-:W-:Y:S02]  /*26e0*/  IADD3 R6, P2, PT, R9, 0x1, RZ ;  /* 0x0000000109067810 */ /* 0x000fe40007f5e0ff */
[-C--:B------:R-:W-:Y:S01]  /*26f0*/  ISETP.GE.U32.AND P0, PT, R13, R4.reuse, PT ;  /* 0x000000040d00720c */ /* 0x080fe20003f06070 */
[-C--:B------:R-:W-:Y:S02]  /*2700*/  IMAD R7, R11, R4.reuse, R7 ;  /* 0x000000040b077224 */ /* 0x080fe400078e0207 */
[----:B------:R-:W-:Y:S02]  /*2710*/  IMAD.X R8, RZ, RZ, R11, P2 ;  /* 0x000000ffff087224 */ /* 0x000fe400010e060b */
[----:B------:R-:W-:Y:S01]  /*2720*/  IMAD.X R12, RZ, RZ, ~R7, P1 ;  /* 0x000000ffff0c7224 */ /* 0x000fe200008e0e07 */
[----:B------:R-:W-:-:S04]  /*2730*/  IADD3 R7, P1, PT, R13, -R4, RZ ;  /* 0x800000040d077210 */ /* 0x000fc80007f3e0ff */
[C---:B------:R-:W-:Y:S01]  /*2740*/  ISETP.GE.U32.AND.EX P0, PT, R12.reuse, R5, PT, P0 ;  /* 0x000000050c00720c */ /* 0x040fe20003f06100 */
[----:B------:R-:W-:Y:S01]  /*2750*/  IMAD.X R10, R12, 0x1, ~R5, P1 ;  /* 0x000000010c0a7824 */ /* 0x000fe200008e0e05 */
[----:B------:R-:W-:Y:S02]  /*2760*/  ISETP.NE.U32.AND P1, PT, R4, RZ, PT ;  /* 0x000000ff0400720c */ /* 0x000fe40003f25070 */
[----:B------:R-:W-:Y:S02]  /*2770*/  SEL R7, R7, R13, P0 ;  /* 0x0000000d07077207 */ /* 0x000fe40000000000 */
[----:B------:R-:W-:Y:S02]  /*2780*/  SEL R9, R6, R9, P0 ;  /* 0x0000000906097207 */ /* 0x000fe40000000000 */
[----:B------:R-:W-:Y:S02]  /*2790*/  SEL R10, R10, R12, P0 ;  /* 0x0000000c0a0a7207 */ /* 0x000fe40000000000 */
[----:B------:R-:W-:-:S02]  /*27a0*/  SEL R8, R8, R11, P0 ;  /* 0x0000000b08087207 */ /* 0x000fc40000000000 */
[----:B------:R-:W-:Y:S01]  /*27b0*/  ISETP.GE.U32.AND P0, PT, R7, R4, PT ;  /* 0x000000040700720c */ /* 0x000fe20003f06070 */
[----:B------:R-:W-:Y:S01]  /*27c0*/  IMAD.MOV.U32 R4, RZ, RZ, R0 ;  /* 0x000000ffff047224 */ /* 0x000fe200078e0000 */
[----:B------:R-:W-:Y:S02]  /*27d0*/  IADD3 R6, P2, PT, R9, 0x1, RZ ;  /* 0x0000000109067810 */ /* 0x000fe40007f5e0ff */
[----:B------:R-:W-:Y:S02]  /*27e0*/  ISETP.GE.U32.AND.EX P0, PT, R10, R5, PT, P0 ;  /* 0x000000050a00720c */ /* 0x000fe40003f06100 */
[----:B------:R-:W-:Y:S02]  /*27f0*/  IADD3.X R7, PT, PT, RZ, R8, RZ, P2, !PT ;  /* 0x00000008ff077210 */ /* 0x000fe400017fe4ff */
[----:B------:R-:W-:Y:S01]  /*2800*/  ISETP.NE.AND.EX P1, PT, R5, RZ, PT, P1 ;  /* 0x000000ff0500720c */ /* 0x000fe20003f25310 */
[----:B------:R-:W-:Y:S01]  /*2810*/  IMAD.MOV.U32 R5, RZ, RZ, 0x0 ;  /* 0x00000000ff057424 */ /* 0x000fe200078e00ff */
[----:B------:R-:W-:-:S02]  /*2820*/  SEL R6, R6, R9, P0 ;  /* 0x0000000906067207 */ /* 0x000fc40000000000 */
[----:B------:R-:W-:Y:S02]  /*2830*/  SEL R7, R7, R8, P0 ;  /* 0x0000000807077207 */ /* 0x000fe40000000000 */
[----:B------:R-:W-:Y:S02]  /*2840*/  SEL R6, R6, 0xffffffff, P1 ;  /* 0xffffffff06067807 */ /* 0x000fe40000800000 */
[----:B------:R-:W-:Y:S01]  /*2850*/  SEL R7, R7, 0xffffffff, P1 ;  /* 0xffffffff07077807 */ /* 0x000fe20000800000 */
[----:B------:R-:W-:Y:S06]  /*2860*/  RET.REL.NODEC R4 `(discretize_kernel) ;  /* 0xffffffd404e47950 */ /* 0x000fec0003c3ffff */
        .weak           $__internal_3_$__cuda_sm20_dsqrt_rn_f64_mediumpath_v1
        .type           $__internal_3_$__cuda_sm20_dsqrt_rn_f64_mediumpath_v1,@function
        .size           $__internal_3_$__cuda_sm20_dsqrt_rn_f64_mediumpath_v1,($discretize_kernel$__internal_accurate_pow - $__internal_3_$__cuda_sm20_dsqrt_rn_f64_mediumpath_v1)
$__internal_3_$__cuda_sm20_dsqrt_rn_f64_mediumpath_v1:
[----:B------:R-:W-:Y:S01]  /*2870*/  ISETP.GE.U32.AND P1, PT, R25, -0x3400000, PT ;  /* 0xfcc000001900780c */ /* 0x000fe20003f26070 */
[----:B------:R-:W-:Y:S01]  /*2880*/  BSSY.RECONVERGENT B2, `(.L_x_38) ;  /* 0x0000028000027945 */ /* 0x000fe20003800200 */
[----:B------:R-:W-:Y:S01]  /*2890*/  IMAD.MOV.U32 R25, RZ, RZ, R29 ;  /* 0x000000ffff197224 */ /* 0x000fe200078e001d */
[----:B------:R-:W-:Y:S01]  /*28a0*/  MOV R28, R0 ;  /* 0x00000000001c7202 */ /* 0x000fe20000000f00 */
[----:B------:R-:W-:Y:S02]  /*28b0*/  IMAD.MOV.U32 R29, RZ, RZ, R27 ;  /* 0x000000ffff1d7224 */ /* 0x000fe400078e001b */
[----:B------:R-:W-:Y:S02]  /*28c0*/  IMAD.MOV.U32 R23, RZ, RZ, R7 ;  /* 0x000000ffff177224 */ /* 0x000fe400078e0007 */
[----:B------:R-:W-:-:S05]  /*28d0*/  IMAD.MOV.U32 R27, RZ, RZ, R31 ;  /* 0x000000ffff1b7224 */ /* 0x000fca00078e001f */
[----:B------:R-:W-:Y:S05]  /*28e0*/  @!P1 BRA `(.L_x_39) ;  /* 0x0000000000209947 */ /* 0x000fea0003800000 */
[----:B------:R-:W-:-:S10]  /*28f0*/  DFMA.RM R24, R24, R28, R26 ;  /* 0x0000001c1818722b */ /* 0x000fd4000000401a */
[----:B------:R-:W-:-:S05]  /*2900*/  IADD3 R26, P1, PT, R24, 0x1, RZ ;  /* 0x00000001181a7810 */ /* 0x000fca0007f3e0ff */
[----:B------:R-:W-:-:S06]  /*2910*/  IMAD.X R27, RZ, RZ, R25, P1 ;  /* 0x000000ffff1b7224 */ /* 0x000fcc00008e0619 */
[----:B------:R-:W-:-:S08]  /*2920*/  DFMA.RP R22, -R24, R26, R22 ;  /* 0x0000001a1816722b */ /* 0x000fd00000008116 */
[----:B------:R-:W-:-:S06]  /*2930*/  DSETP.GT.AND P1, PT, R22, RZ, PT ;  /* 0x000000ff1600722a */ /* 0x000fcc0003f24000 */
[----:B------:R-:W-:Y:S02]  /*2940*/  FSEL R24, R26, R24, P1 ;  /* 0x000000181a187208 */ /* 0x000fe40000800000 */
[----:B------:R-:W-:Y:S01]  /*2950*/  FSEL R25, R27, R25, P1 ;  /* 0x000000191b197208 */ /* 0x000fe20000800000 */
[----:B------:R-:W-:Y:S06]  /*2960*/  BRA `(.L_x_40) ;  /* 0x0000000000647947 */ /* 0x000fec0003800000 */
.L_x_39:
[----:B------:R-:W-:-:S14]  /*2970*/  DSETP.NE.AND P1, PT, R22, RZ, PT ;  /* 0x000000ff1600722a */ /* 0x000fdc0003f25000 */
[----:B------:R-:W-:Y:S05]  /*2980*/  @!P1 BRA `(.L_x_41) ;  /* 0x0000000000589947 */ /* 0x000fea0003800000 */
[----:B------:R-:W-:-:S13]  /*2990*/  ISETP.GE.AND P1, PT, R23, RZ, PT ;  /* 0x000000ff1700720c */ /* 0x000fda0003f26270 */
[----:B------:R-:W-:Y:S01]  /*29a0*/  @!P1 IMAD.MOV.U32 R24, RZ, RZ, 0x0 ;  /* 0x00000000ff189424 */ /* 0x000fe200078e00ff */
[----:B------:R-:W-:Y:S01]  /*29b0*/  @!P1 MOV R25, 0xfff80000 ;  /* 0xfff8000000199802 */ /* 0x000fe20000000f00 */
[----:B------:R-:W-:Y:S06]  /*29c0*/  @!P1 BRA `(.L_x_40) ;  /* 0x00000000004c9947 */ /* 0x000fec0003800000 */
[----:B------:R-:W-:-:S13]  /*29d0*/  ISETP.GT.AND P1, PT, R23, 0x7fefffff, PT ;  /* 0x7fefffff1700780c */ /* 0x000fda0003f24270 */
[----:B------:R-:W-:Y:S05]  /*29e0*/  @P1 BRA `(.L_x_41) ;  /* 0x0000000000401947 */ /* 0x000fea0003800000 */
[----:B------:R-:W-:Y:S01]  /*29f0*/  DMUL R22, R22, 8.11296384146066816958e+31 ;  /* 0x4690000016167828 */ /* 0x000fe20000000000 */
[----:B------:R-:W-:Y:S02]  /*2a00*/  IMAD.MOV.U32 R24, RZ, RZ, RZ ;  /* 0x000000ffff187224 */ /* 0x000fe400078e00ff */
[----:B------:R-:W-:Y:S02]  /*2a10*/  IMAD.MOV.U32 R28, RZ, RZ, 0x0 ;  /* 0x00000000ff1c7424 */ /* 0x000fe400078e00ff */
[----:B------:R-:W-:Y:S01]  /*2a20*/  IMAD.MOV.U32 R29, RZ, RZ, 0x3fd80000 ;  /* 0x3fd80000ff1d7424 */ /* 0x000fe200078e00ff */
[----:B------:R-:W0:Y:S02]  /*2a30*/  MUFU.RSQ64H R25, R23 ;  /* 0x0000001700197308 */ /* 0x000e240000001c00 */
[----:B0-----:R-:W-:-:S08]  /*2a40*/  DMUL R26, R24, R24 ;  /* 0x00000018181a7228 */ /* 0x001fd00000000000 */
[----:B------:R-:W-:-:S08]  /*2a50*/  DFMA R26, R22, -R26, 1 ;  /* 0x3ff00000161a742b */ /* 0x000fd0000000081a */
[----:B------:R-:W-:Y:S02]  /*2a60*/  DFMA R28, R26, R28, 0.5 ;  /* 0x3fe000001a1c742b */ /* 0x000fe4000000001c */
[----:B------:R-:W-:-:S08]  /*2a70*/  DMUL R26, R24, R26 ;  /* 0x0000001a181a7228 */ /* 0x000fd00000000000 */
[----:B------:R-:W-:-:S08]  /*2a80*/  DFMA R26, R28, R26, R24 ;  /* 0x0000001a1c1a722b */ /* 0x000fd00000000018 */
[----:B------:R-:W-:Y:S02]  /*2a90*/  DMUL R24, R22, R26 ;  /* 0x0000001a16187228 */ /* 0x000fe40000000000 */
[----:B------:R-:W-:-:S06]  /*2aa0*/  VIADD R27, R27, 0xfff00000 ;  /* 0xfff000001b1b7836 */ /* 0x000fcc0000000000 */
[----:B------:R-:W-:-:S08]  /*2ab0*/  DFMA R28, R24, -R24, R22 ;  /* 0x80000018181c722b */ /* 0x000fd00000000016 */
[----:B------:R-:W-:-:S10]  /*2ac0*/  DFMA R24, R26, R28, R24 ;  /* 0x0000001c1a18722b */ /* 0x000fd40000000018 */
[----:B------:R-:W-:Y:S01]  /*2ad0*/  IADD3 R25, PT, PT, R25, -0x3500000, RZ ;  /* 0xfcb0000019197810 */ /* 0x000fe20007ffe0ff */
[----:B------:R-:W-:Y:S06]  /*2ae0*/  BRA `(.L_x_40) ;  /* 0x0000000000047947 */ /* 0x000fec0003800000 */
.L_x_41:
[----:B------:R-:W-:-:S11]  /*2af0*/  DADD R24, R22, R22 ;  /* 0x0000000016187229 */ /* 0x000fd60000000016 */
.L_x_40:
[----:B------:R-:W-:Y:S05]  /*2b00*/  BSYNC.RECONVERGENT B2 ;  /* 0x0000000000027941 */ /* 0x000fea0003800200 */
.L_x_38:
[----:B------:R-:W-:Y:S02]  /*2b10*/  IMAD.MOV.U32 R7, RZ, RZ, 0x0 ;  /* 0x00000000ff077424 */ /* 0x000fe400078e00ff */
[----:B------:R-:W-:Y:S02]  /*2b20*/  IMAD.MOV.U32 R30, RZ, RZ, R24 ;  /* 0x000000ffff1e7224 */ /* 0x000fe400078e0018 */
[----:B------:R-:W-:Y:S01]  /*2b30*/  IMAD.MOV.U32 R31, RZ, RZ, R25 ;  /* 0x000000ffff1f7224 */ /* 0x000fe200078e0019 */
[----:B------:R-:W-:Y:S06]  /*2b40*/  RET.REL.NODEC R6 `(discretize_kernel) ;  /* 0xffffffd4062c7950 */ /* 0x000fec0003c3ffff */
        .type           $discretize_kernel$__internal_accurate_pow,@function
        .size           $discretize_kernel$__internal_accurate_pow,(.L_x_120 - $discretize_kernel$__internal_accurate_pow)
$discretize_kernel$__internal_accurate_pow:
[----:B------:R-:W-:Y:S01]  /*2b50*/  ISETP.GT.U32.AND P0, PT, R33, 0xfffff, PT ;  /* 0x000fffff2100780c */ /* 0x000fe20003f04070 */
[----:B------:R-:W-:Y:S01]  /*2b60*/  IMAD.MOV.U32 R22, RZ, RZ, R33 ;  /* 0x000000ffff167224 */ /* 0x000fe200078e0021 */
[----:B------:R-:W-:Y:S01]  /*2b70*/  MOV R24, RZ ;  /* 0x000000ff00187202 */ /* 0x000fe20000000f00 */
[----:B------:R-:W-:Y:S01]  /*2b80*/  IMAD.MOV.U32 R26, RZ, RZ, R32 ;  /* 0x000000ffff1a7224 */ /* 0x000fe200078e0020 */
[----:B------:R-:W-:Y:S01]  /*2b90*/  UMOV UR6, 0x7d2cafe2 ;  /* 0x7d2cafe200067882 */ /* 0x000fe20000000000 */
[----:B------:R-:W-:Y:S01]  /*2ba0*/  UMOV UR7, 0x3eb0f5ff ;  /* 0x3eb0f5ff00077882 */ /* 0x000fe20000000000 */
[----:B------:R-:W-:Y:S01]  /*2bb0*/  UMOV UR8, 0x3b39803f ;  /* 0x3b39803f00087882 */ /* 0x000fe20000000000 */
[----:B------:R-:W-:-:S06]  /*2bc0*/  UMOV UR9, 0x3c7abc9e ;  /* 0x3c7abc9e00097882 */ /* 0x000fcc0000000000 */
[----:B------:R-:W-:-:S10]  /*2bd0*/  @!P0 DMUL R6, R32, 1.80143985094819840000e+16 ;  /* 0x4350000020068828 */ /* 0x000fd40000000000 */
[----:B------:R-:W-:Y:S01]  /*2be0*/  @!P0 MOV R22, R7 ;  /* 0x0000000700168202 */ /* 0x000fe20000000f00 */
[----:B------:R-:W-:Y:S01]  /*2bf0*/  @!P0 IMAD.MOV.U32 R26, RZ, RZ, R6 ;  /* 0x000000ffff1a8224 */ /* 0x000fe200078e0006 */
[----:B------:R-:W-:Y:S02]  /*2c00*/  SHF.R.U32.HI R6, RZ, 0x14, R33 ;  /* 0x00000014ff067819 */ /* 0x000fe40000011621 */
[----:B------:R-:W-:Y:S02]  /*2c10*/  LOP3.LUT R22, R22, 0x800fffff, RZ, 0xc0, !PT ;  /* 0x800fffff16167812 */ /* 0x000fe400078ec0ff */
[----:B------:R-:W-:Y:S02]  /*2c20*/  @!P0 LEA.HI R6, R7, 0xffffffca, RZ, 0xc ;  /* 0xffffffca07068811 */ /* 0x000fe400078f60ff */
[----:B------:R-:W-:-:S04]  /*2c30*/  LOP3.LUT R27, R22, 0x3ff00000, RZ, 0xfc, !PT ;  /* 0x3ff00000161b7812 */ /* 0x000fc800078efcff */
[----:B------:R-:W-:-:S13]  /*2c40*/  ISETP.GE.U32.AND P1, PT, R27, 0x3ff6a09f, PT ;  /* 0x3ff6a09f1b00780c */ /* 0x000fda0003f26070 */
[----:B------:R-:W-:-:S04]  /*2c50*/  @P1 VIADD R23, R27, 0xfff00000 ;  /* 0xfff000001b171836 */ /* 0x000fc80000000000 */
[----:B------:R-:W-:-:S06]  /*2c60*/  @P1 IMAD.MOV.U32 R27, RZ, RZ, R23 ;  /* 0x000000ffff1b1224 */ /* 0x000fcc00078e0017 */
[C---:B------:R-:W-:Y:S02]  /*2c70*/  DADD R28, R26.reuse, 1 ;  /* 0x3ff000001a1c7429 */ /* 0x040fe40000000000 */
[----:B------:R-:W-:-:S04]  /*2c80*/  DADD R26, R26, -1 ;  /* 0xbff000001a1a7429 */ /* 0x000fc80000000000 */
[----:B------:R-:W0:Y:S02]  /*2c90*/  MUFU.RCP64H R25, R29 ;  /* 0x0000001d00197308 */ /* 0x000e240000001800 */
[----:B0-----:R-:W-:-:S08]  /*2ca0*/  DFMA R22, -R28, R24, 1 ;  /* 0x3ff000001c16742b */ /* 0x001fd00000000118 */
[----:B------:R-:W-:-:S08]  /*2cb0*/  DFMA R22, R22, R22, R22 ;  /* 0x000000161616722b */ /* 0x000fd00000000016 */
[----:B------:R-:W-:-:S08]  /*2cc0*/  DFMA R24, R24, R22, R24 ;  /* 0x000000161818722b */ /* 0x000fd00000000018 */
[----:B------:R-:W-:-:S08]  /*2cd0*/  DMUL R22, R26, R24 ;  /* 0x000000181a167228 */ /* 0x000fd00000000000 */
[----:B------:R-:W-:-:S08]  /*2ce0*/  DFMA R22, R26, R24, R22 ;  /* 0x000000181a16722b */ /* 0x000fd00000000016 */
[----:B------:R-:W-:Y:S02]  /*2cf0*/  DADD R30, R26, -R22 ;  /* 0x000000001a1e7229 */ /* 0x000fe40000000816 */
[----:B------:R-:W-:-:S06]  /*2d00*/  DMUL R28, R22, R22 ;  /* 0x00000016161c7228 */ /* 0x000fcc0000000000 */
[----:B------:R-:W-:-:S08]  /*2d10*/  DADD R30, R30, R30 ;  /* 0x000000001e1e7229 */ /* 0x000fd0000000001e */
[----:B------:R-:W-:Y:S01]  /*2d20*/  DFMA R26, R26, -R22, R30 ;  /* 0x800000161a1a722b */ /* 0x000fe2000000001e */
[----:B------:R-:W-:Y:S02]  /*2d30*/  IMAD.MOV.U32 R30, RZ, RZ, 0x41ad3b5a ;  /* 0x41ad3b5aff1e7424 */ /* 0x000fe400078e00ff */
[----:B------:R-:W-:-:S05]  /*2d40*/  IMAD.MOV.U32 R31, RZ, RZ, 0x3ed0f5d2 ;  /* 0x3ed0f5d2ff1f7424 */ /* 0x000fca00078e00ff */
[----:B------:R-:W-:Y:S02]  /*2d50*/  DMUL R24, R24, R26 ;  /* 0x0000001a18187228 */ /* 0x000fe40000000000 */
        /* <DEDUP_REMOVED lines=19> */
[----:B------:R-:W-:Y:S01]  /*2e90*/  DADD R32, -R26, UR6 ;  /* 0x000000061a207e29 */ /* 0x000fe20008000100 */
[----:B------:R-:W-:Y:S01]  /*2ea0*/  UMOV UR6, 0xb9e7b0 ;  /* 0x00b9e7b000067882 */ /* 0x000fe20000000000 */
[----:B------:R-:W-:-:S06]  /*2eb0*/  UMOV UR7, 0x3c46a4cb ;  /* 0x3c46a4cb00077882 */ /* 0x000fcc0000000000 */
[----:B------:R-:W-:Y:S02]  /*2ec0*/  DFMA R28, R28, R30, R32 ;  /* 0x0000001e1c1c722b */ /* 0x000fe40000000020 */
[----:B------:R-:W-:Y:S01]  /*2ed0*/  DMUL R30, R22, R22 ;  /* 0x00000016161e7228 */ /* 0x000fe20000000000 */
[----:B------:R-:W-:Y:S02]  /*2ee0*/  VIADD R33, R25, 0x100000 ;  /* 0x0010000019217836 */ /* 0x000fe40000000000 */
[----:B------:R-:W-:-:S03]  /*2ef0*/  IMAD.MOV.U32 R32, RZ, RZ, R24 ;  /* 0x000000ffff207224 */ /* 0x000fc600078e0018 */
[----:B------:R-:W-:Y:S01]  /*2f00*/  DADD R28, R28, -UR6 ;  /* 0x800000061c1c7e29 */ /* 0x000fe20008000000 */
[----:B------:R-:W-:Y:S01]  /*2f10*/  UMOV UR6, 0x80000000 ;  /* 0x8000000000067882 */ /* 0x000fe20000000000 */
[----:B------:R-:W-:Y:S01]  /*2f20*/  DFMA R34, R22, R22, -R30 ;  /* 0x000000161622722b */ /* 0x000fe2000000081e */
[----:B------:R-:W-:-:S07]  /*2f30*/  UMOV UR7, 0x43300000 ;  /* 0x4330000000077882 */ /* 0x000fce0000000000 */
[C---:B------:R-:W-:Y:S02]  /*2f40*/  DFMA R32, R22.reuse, R32, R34 ;  /* 0x000000201620722b */ /* 0x040fe40000000022 */
[----:B------:R-:W-:-:S08]  /*2f50*/  DMUL R34, R22, R30 ;  /* 0x0000001e16227228 */ /* 0x000fd00000000000 */
[----:B------:R-:W-:-:S08]  /*2f60*/  DFMA R36, R22, R30, -R34 ;  /* 0x0000001e1624722b */ /* 0x000fd00000000822 */
[----:B------:R-:W-:Y:S02]  /*2f70*/  DFMA R36, R24, R30, R36 ;  /* 0x0000001e1824722b */ /* 0x000fe40000000024 */
[----:B------:R-:W-:-:S06]  /*2f80*/  DADD R30, R26, R28 ;  /* 0x000000001a1e7229 */ /* 0x000fcc000000001c */
[----:B------:R-:W-:Y:S02]  /*2f90*/  DFMA R32, R22, R32, R36 ;  /* 0x000000201620722b */ /* 0x000fe40000000024 */
[----:B------:R-:W-:-:S08]  /*2fa0*/  DADD R36, R26, -R30 ;  /* 0x000000001a247229 */ /* 0x000fd0000000081e */
[----:B------:R-:W-:Y:S02]  /*2fb0*/  DADD R36, R28, R36 ;  /* 0x000000001c247229 */ /* 0x000fe40000000024 */
[----:B------:R-:W-:-:S08]  /*2fc0*/  DMUL R28, R30, R34 ;  /* 0x000000221e1c7228 */ /* 0x000fd00000000000 */
[----:B------:R-:W-:-:S08]  /*2fd0*/  DFMA R26, R30, R34, -R28 ;  /* 0x000000221e1a722b */ /* 0x000fd0000000081c */
[----:B------:R-:W-:-:S08]  /*2fe0*/  DFMA R26, R30, R32, R26 ;  /* 0x000000201e1a722b */ /* 0x000fd0000000001a */
[----:B------:R-:W-:-:S08]  /*2ff0*/  DFMA R36, R36, R34, R26 ;  /* 0x000000222424722b */ /* 0x000fd0000000001a */
[----:B------:R-:W-:-:S08]  /*3000*/  DADD R30, R28, R36 ;  /* 0x000000001c1e7229 */ /* 0x000fd00000000024 */
[--C-:B------:R-:W-:Y:S02]  /*3010*/  DADD R26, R22, R30.reuse ;  /* 0x00000000161a7229 */ /* 0x100fe4000000001e */
[----:B------:R-:W-:-:S06]  /*3020*/  DADD R28, R28, -R30 ;  /* 0x000000001c1c7229 */ /* 0x000fcc000000081e */
[----:B------:R-:W-:Y:S02]  /*3030*/  DADD R22, R22, -R26 ;  /* 0x0000000016167229 */ /* 0x000fe4000000081a */
[----:B------:R-:W-:-:S06]  /*3040*/  DADD R28, R36, R28 ;  /* 0x00000000241c7229 */ /* 0x000fcc000000001c */
[----:B------:R-:W-:-:S08]  /*3050*/  DADD R22, R30, R22 ;  /* 0x000000001e167229 */ /* 0x000fd00000000016 */
[----:B------:R-:W-:Y:S01]  /*3060*/  DADD R28, R28, R22 ;  /* 0x000000001c1c7229 */ /* 0x000fe20000000016 */
[C---:B------:R-:W-:Y:S01]  /*3070*/  IADD3 R22, PT, PT, R6.reuse, -0x3ff, RZ ;  /* 0xfffffc0106167810 */ /* 0x040fe20007ffe0ff */
[----:B------:R-:W-:Y:S02]  /*3080*/  @P1 VIADD R22, R6, 0xfffffc02 ;  /* 0xfffffc0206161836 */ /* 0x000fe40000000000 */
[----:B------:R-:W-:-:S04]  /*3090*/  IMAD.MOV.U32 R23, RZ, RZ, 0x43300000 ;  /* 0x43300000ff177424 */ /* 0x000fc800078e00ff */
[----:B------:R-:W-:Y:S01]  /*30a0*/  DADD R28, R24, R28 ;  /* 0x00000000181c7229 */ /* 0x000fe2000000001c */
[----:B------:R-:W-:-:S06]  /*30b0*/  LOP3.LUT R22, R22, 0x80000000, RZ, 0x3c, !PT ;  /* 0x8000000016167812 */ /* 0x000fcc00078e3cff */
[----:B------:R-:W-:Y:S01]  /*30c0*/  DADD R22, R22, -UR6 ;  /* 0x8000000616167e29 */ /* 0x000fe20008000000 */
[----:B------:R-:W-:Y:S01]  /*30d0*/  UMOV UR6, 0xfefa39ef ;  /* 0xfefa39ef00067882 */ /* 0x000fe20000000000 */
[----:B------:R-:W-:Y:S01]  /*30e0*/  DADD R24, R26, R28 ;  /* 0x000000001a187229 */ /* 0x000fe2000000001c */
[----:B------:R-:W-:-:S07]  /*30f0*/  UMOV UR7, 0x3fe62e42 ;  /* 0x3fe62e4200077882 */ /* 0x000fce0000000000 */
[--C-:B------:R-:W-:Y:S02]  /*3100*/  DFMA R6, R22, UR6, R24.reuse ;  /* 0x0000000616067c2b */ /* 0x100fe40008000018 */
[----:B------:R-:W-:-:S06]  /*3110*/  DADD R26, R26, -R24 ;  /* 0x000000001a1a7229 */ /* 0x000fcc0000000818 */
[----:B------:R-:W-:Y:S02]  /*3120*/  DFMA R30, R22, -UR6, R6 ;  /* 0x80000006161e7c2b */ /* 0x000fe40008000006 */
[----:B------:R-:W-:-:S06]  /*3130*/  DADD R26, R28, R26 ;  /* 0x000000001c1a7229 */ /* 0x000fcc000000001a */
[----:B------:R-:W-:-:S08]  /*3140*/  DADD R30, -R24, R30 ;  /* 0x00000000181e7229 */ /* 0x000fd0000000011e */
[----:B------:R-:W-:-:S08]  /*3150*/  DADD R26, R26, -R30 ;  /* 0x000000001a1a7229 */ /* 0x000fd0000000081e */
[----:B------:R-:W-:-:S08]  /*3160*/  DFMA R26, R22, UR8, R26 ;  /* 0x00000008161a7c2b */ /* 0x000fd0000800001a */
[----:B------:R-:W-:-:S08]  /*3170*/  DADD R22, R6, R26 ;  /* 0x0000000006167229 */ /* 0x000fd0000000001a */
[----:B------:R-:W-:Y:S02]  /*3180*/  DADD R6, R6, -R22 ;  /* 0x0000000006067229 */ /* 0x000fe40000000816 */
[----:B------:R-:W-:-:S06]  /*3190*/  DMUL R24, R22, 2 ;  /* 0x4000000016187828 */ /* 0x000fcc0000000000 */
[----:B------:R-:W-:Y:S02]  /*31a0*/  DADD R6, R26, R6 ;  /* 0x000000001a067229 */ /* 0x000fe40000000006 */
[----:B------:R-:W-:-:S08]  /*31b0*/  DFMA R28, R22, 2, -R24 ;  /* 0x40000000161c782b */ /* 0x000fd00000000818 */
[----:B------:R-:W-:Y:S01]  /*31c0*/  DFMA R28, R6, 2, R28 ;  /* 0x40000000061c782b */ /* 0x000fe2000000001c */
[----:B------:R-:W-:Y:S02]  /*31d0*/  IMAD.MOV.U32 R6, RZ, RZ, 0x652b82fe ;  /* 0x652b82feff067424 */ /* 0x000fe400078e00ff */
[----:B------:R-:W-:-:S05]  /*31e0*/  IMAD.MOV.U32 R7, RZ, RZ, 0x3ff71547 ;  /* 0x3ff71547ff077424 */ /* 0x000fca00078e00ff */
[----:B------:R-:W-:-:S08]  /*31f0*/  DADD R22, R24, R28 ;  /* 0x0000000018167229 */ /* 0x000fd0000000001c */
[----:B------:R-:W-:Y:S02]  /*3200*/  DFMA R6, R22, R6, 6.75539944105574400000e+15 ;  /* 0x433800001606742b */ /* 0x000fe40000000006 */
[----:B------:R-:W-:Y:S01]  /*3210*/  FSETP.GEU.AND P0, PT, |R23|, 4.1917929649353027344, PT ;  /* 0x4086232b1700780b */ /* 0x000fe20003f0e200 */
[----:B------:R-:W-:-:S05]  /*3220*/  DADD R24, R24, -R22 ;  /* 0x0000000018187229 */ /* 0x000fca0000000816 */
[----:B------:R-:W-:-:S03]  /*3230*/  DADD R26, R6, -6.75539944105574400000e+15 ;  /* 0xc3380000061a7429 */ /* 0x000fc60000000000 */
[----:B------:R-:W-:-:S05]  /*3240*/  DADD R28, R28, R24 ;  /* 0x000000001c1c7229 */ /* 0x000fca0000000018 */
[----:B------:R-:W-:Y:S01]  /*3250*/  DFMA R30, R26, -UR6, R22 ;  /* 0x800000061a1e7c2b */ /* 0x000fe20008000016 */
[----:B------:R-:W-:Y:S01]  /*3260*/  UMOV UR6, 0x3b39803f ;  /* 0x3b39803f00067882 */ /* 0x000fe20000000000 */
[----:B------:R-:W-:-:S06]  /*3270*/  UMOV UR7, 0x3c7abc9e ;  /* 0x3c7abc9e00077882 */ /* 0x000fcc0000000000 */
[----:B------:R-:W-:Y:S01]  /*3280*/  DFMA R26, R26, -UR6, R30 ;  /* 0x800000061a1a7c2b */ /* 0x000fe2000800001e */
[----:B------:R-:W-:Y:S01]  /*3290*/  UMOV UR6, 0x69ce2bdf ;  /* 0x69ce2bdf00067882 */ /* 0x000fe20000000000 */
[----:B------:R-:W-:Y:S01]  /*32a0*/  MOV R30, 0xfca213ea ;  /* 0xfca213ea001e7802 */ /* 0x000fe20000000f00 */
[----:B------:R-:W-:Y:S01]  /*32b0*/  IMAD.MOV.U32 R31, RZ, RZ, 0x3e928af3 ;  /* 0x3e928af3ff1f7424 */ /* 0x000fe200078e00ff */
        /* <DEDUP_REMOVED lines=36> */
[----:B------:R-:W-:Y:S02]  /*3500*/  FSEL R25, R25, RZ, P0 ;  /* 0x000000ff19197208 */ /* 0x000fe40000000000 */
[----:B------:R-:W-:-:S04]  /*3510*/  @!P1 SHF.R.S32.HI R7, RZ, 0x1, R7 ;  /* 0x00000001ff079819 */ /* 0x000fc80000011407 */
[----:B------:R-:W-:Y:S01]  /*3520*/  @!P1 LEA R27, R7, R27, 0x14 ;  /* 0x0000001b071b9211 */ /* 0x000fe200078ea0ff */
[----:B------:R-:W-:-:S05]  /*3530*/  @!P1 IMAD.IADD R6, R6, 0x1, -R7 ;  /* 0x0000000106069824 */ /* 0x000fca00078e0a07 */
[----:B------:R-:W-:Y:S01]  /*3540*/  @!P1 LEA R7, R6, 0x3ff00000, 0x14 ;  /* 0x3ff0000006079811 */ /* 0x000fe200078ea0ff */
[----:B------:R-:W-:-:S06]  /*3550*/  @!P1 IMAD.MOV.U32 R6, RZ, RZ, RZ ;  /* 0x000000ffff069224 */ /* 0x000fcc00078e00ff */
[----:B------:R-:W-:-:S11]  /*3560*/  @!P1 DMUL R24, R26, R6 ;  /* 0x000000061a189228 */ /* 0x000fd60000000000 */
.L_x_42:
[----:B------:R-:W-:Y:S01]  /*3570*/  DFMA R28, R28, R24, R24 ;  /* 0x000000181c1c722b */ /* 0x000fe20000000018 */
[----:B------:R-:W-:Y:S01]  /*3580*/  IMAD.MOV.U32 R6, RZ, RZ, R0 ;  /* 0x000000ffff067224 */ /* 0x000fe200078e0000 */
[----:B------:R-:W-:Y:S01]  /*3590*/  DSETP.NEU.AND P0, PT, |R24|, +INF , PT ;  /* 0x7ff000001800742a */ /* 0x000fe20003f0d200 */
[----:B------:R-:W-:-:S07]  /*35a0*/  IMAD.MOV.U32 R7, RZ, RZ, 0x0 ;  /* 0x00000000ff077424 */ /* 0x000fce00078e00ff */
[----:B------:R-:W-:Y:S02]  /*35b0*/  FSEL R22, R24, R28, !P0 ;  /* 0x0000001c18167208 */ /* 0x000fe40004000000 */
[----:B------:R-:W-:Y:S01]  /*35c0*/  FSEL R24, R25, R29, !P0 ;  /* 0x0000001d19187208 */ /* 0x000fe20004000000 */
[----:B------:R-:W-:Y:S06]  /*35d0*/  RET.REL.NODEC R6 `(discretize_kernel) ;  /* 0xffffffc806887950 */ /* 0x000fec0003c3ffff */
.L_x_43:
[----:B------:R-:W-:-:S00]  /*35e0*/  BRA `(.L_x_43) ;  /* 0xfffffffc00fc7947 */ /* 0x000fc0000383ffff */
[----:B------:R-:W-:-:S00]  /*35f0*/  NOP ;  /* 0x0000000000007918 */ /* 0x000fc00000000000 */
        /* <DEDUP_REMOVED lines=8> */
.L_x_120:


//--------------------- .text.discretize_kernel_single_pattern --------------------------
	.section	.text.discretize_kernel_single_pattern,"ax",@progbits
	.align	128
        .global         discretize_kernel_single_pattern
        .type           discretize_kernel_single_pattern,@function
        .size           discretize_kernel_single_pattern,(.L_x_124 - discretize_kernel_single_pattern)
        .other          discretize_kernel_single_pattern,@"STO_CUDA_ENTRY STV_DEFAULT"
discretize_kernel_single_pattern:
.text.discretize_kernel_single_pattern:
[----:B------:R-:W-:Y:S01]  /*0000*/  LDC R1, c[0x0][0x37c] ;  /* 0x0000df00ff017b82 */ /* 0x000fe20000000800 */
[----:B------:R-:W0:Y:S07]  /*0010*/  S2R R5, SR_TID.X ;  /* 0x0000000000057919 */ /* 0x000e2e0000002100 */
[----:B------:R-:W0:Y:S01]  /*0020*/  S2UR UR4, SR_CTAID.X ;  /* 0x00000000000479c3 */ /* 0x000e220000002500 */
[----:B------:R-:W1:Y:S07]  /*0030*/  LDCU.64 UR8, c[0x0][0x358] ;  /* 0x00006b00ff0877ac */ /* 0x000e6e0008000a00 */
[----:B------:R-:W0:Y:S08]  /*0040*/  LDC R6, c[0x0][0x360] ;  /* 0x0000d800ff067b82 */ /* 0x000e300000000800 */
[----:B------:R-:W2:Y:S01]  /*0050*/  LDC.64 R2, c[0x0][0x380] ;  /* 0x0000e000ff027b82 */ /* 0x000ea20000000a00 */
[----:B0-----:R-:W-:-:S04]  /*0060*/  IMAD R6, R6, UR4, R5 ;  /* 0x0000000406067c24 */ /* 0x001fc8000f8e0205 */
[----:B--2---:R-:W-:-:S05]  /*0070*/  IMAD.WIDE R2, R6, 0x18, R2 ;  /* 0x0000001806027825 */ /* 0x004fca00078e0202 */
[----:B-1----:R-:W2:Y:S02]  /*0080*/  LDG.E.64 R24, desc[UR8][R2.64+0x10] ;  /* 0x0000100802187981 */ /* 0x002ea4000c1e1b00 */
[----:B--2---:R-:W-:-:S04]  /*0090*/  ISETP.NE.U32.AND P0, PT, R24, RZ, PT ;  /* 0x000000ff1800720c */ /* 0x004fc80003f05070 */
[----:B------:R-:W-:-:S13]  /*00a0*/  ISETP.NE.AND.EX P0, PT, R25, RZ, PT, P0 ;  /* 0x000000ff1900720c */ /* 0x000fda0003f05300 */
[----:B------:R-:W-:Y:S05]  /*00b0*/  @!P0 EXIT ;  /* 0x000000000000894d */ /* 0x000fea0003800000 */
[----:B------:R0:W5:Y:S01]  /*00c0*/  LDG.E.64 R22, desc[UR8][R2.64] ;  /* 0x0000000802167981 */ /* 0x000162000c1e1b00 */
[----:B------:R-:W1:Y:S03]  /*00d0*/  LDCU.64 UR4, c[0x0][0x3a0] ;  /* 0x00007400ff0477ac */ /* 0x000e660008000a00 */
[----:B------:R0:W5:Y:S01]  /*00e0*/  LDG.E.64 R20, desc[UR8][R2.64+0x8] ;  /* 0x0000080802147981 */ /* 0x000162000c1e1b00 */
[----:B------:R-:W-:Y:S01]  /*00f0*/  SHF.R.S32.HI R4, RZ, 0x1f, R6 ;  /* 0x0000001fff047819 */ /* 0x000fe20000011406 */
[----:B------:R-:W-:Y:S01]  /*0100*/  IMAD.MOV.U32 R7, RZ, RZ, RZ ;  /* 0x000000ffff077224 */ /* 0x000fe200078e00ff */
[----:B------:R-:W2:Y:S01]  /*0110*/  LDCU.64 UR10, c[0x0][0x3a0] ;  /* 0x00007400ff0a77ac */ /* 0x000ea20008000a00 */
[----:B------:R-:W-:Y:S01]  /*0120*/  IMAD.MOV.U32 R0, RZ, RZ, RZ ;  /* 0x000000ffff007224 */ /* 0x000fe200078e00ff */
[----:B------:R-:W3:Y:S01]  /*0130*/  LDCU.64 UR12, c[0x0][0x390] ;  /* 0x00007200ff0c77ac */ /* 0x000ee20008000a00 */
[----:B------:R-:W4:Y:S01]  /*0140*/  LDCU.64 UR14, c[0x0][0x388] ;  /* 0x00007100ff0e77ac */ /* 0x000f220008000a00 */
[----:B01----:R-:W1:Y:S04]  /*0150*/  I2F.F64.U64 R18, UR4 ;  /* 0x0000000400127d12 */ /* 0x003e680008301800 */
.L_x_100:
[----:B0-----:R-:W0:Y:S01]  /*0160*/  LDCU.64 UR6, c[0x0][0x3a0] ;  /* 0x00007400ff0677ac */ /* 0x001e220008000a00 */
[----:B-1----:R-:W2:Y:S01]  /*0170*/  LDC.64 R2, c[0x0][0x390] ;  /* 0x0000e400ff027b82 */ /* 0x002ea20000000a00 */
[----:B------:R-:W0:Y:S02]  /*0180*/  LDCU.64 UR4, c[0x0][0x390] ;  /* 0x00007200ff0477ac */ /* 0x000e240008000a00 */
[----:B0-----:R-:W-:Y:S01]  /*0190*/  ULEA UR4, UP0, UR6, UR4, 0x3 ;  /* 0x0000000406047291 */ /* 0x001fe2000f8018ff */
[----:B--2---:R-:W2:Y:S03]  /*01a0*/  LDG.E.64 R2, desc[UR8][R2.64] ;  /* 0x0000000802027981 */ /* 0x004ea6000c1e1b00 */
[----:B------:R-:W-:Y:S02]  /*01b0*/  ULEA.HI.X UR5, UR6, UR5, UR7, 0x3, UP0 ;  /* 0x0000000506057291 */ /* 0x000fe400080f1c07 */
[----:B------:R-:W-:-:S04]  /*01c0*/  IMAD.U32 R10, RZ, RZ, UR4 ;  /* 0x00000004ff0a7e24 */ /* 0x000fc8000f8e00ff */
[----:B------:R-:W-:-:S06]  /*01d0*/  IMAD.U32 R11, RZ, RZ, UR5 ;  /* 0x00000005ff0b7e24 */ /* 0x000fcc000f8e00ff */
[----:B------:R-:W2:Y:S01]  /*01e0*/  LDG.E.64 R10, desc[UR8][R10.64+-0x8] ;  /* 0xfffff8080a0a7981 */ /* 0x000ea2000c1e1b00 */
[----:B-----5:R-:W-:-:S04]  /*01f0*/  LEA R8, P0, R7, R22, 0x4 ;  /* 0x0000001607087211 */ /* 0x020fc800078020ff */
[----:B------:R-:W-:-:S05]  /*0200*/  LEA.HI.X R9, R7, R23, R0, 0x4, P0 ;  /* 0x0000001707097211 */ /* 0x000fca00000f2400 */
[----:B------:R-:W3:Y:S01]  /*0210*/  LD.E.64 R16, desc[UR8][R8.64] ;  /* 0x0000000808107980 */ /* 0x000ee2000c101b00 */
[----:B------:R-:W-:Y:S02]  /*0220*/  IMAD R5, R0, 0x18, RZ ;  /* 0x0000001800057824 */ /* 0x000fe400078e02ff */
[----:B------:R-:W-:Y:S01]  /*0230*/  IMAD.WIDE.U32 R30, R7, 0x18, R20 ;  /* 0x00000018071e7825 */ /* 0x000fe200078e0014 */
[----:B------:R0:W5:Y:S03]  /*0240*/  LD.E.64 R28, desc[UR8][R8.64+0x8] ;  /* 0x00000808081c7980 */ /* 0x000166000c101b00 */
[----:B------:R-:W-:-:S05]  /*0250*/  IMAD.IADD R31, R31, 0x1, R5 ;  /* 0x000000011f1f7824 */ /* 0x000fca00078e0205 */
[----:B------:R0:W5:Y:S04]  /*0260*/  LD.E.64 R26, desc[UR8][R30.64] ;  /* 0x000000081e1a7980 */ /* 0x000168000c101b00 */
[----:B------:R0:W5:Y:S04]  /*0270*/  LD.E.64 R14, desc[UR8][R30.64+0x8] ;  /* 0x000008081e0e7980 */ /* 0x000168000c101b00 */
[----:B------:R0:W5:Y:S01]  /*0280*/  LD.E.64 R12, desc[UR8][R30.64+0x10] ;  /* 0x000010081e0c7980 */ /* 0x000162000c101b00 */
[----:B------:R-:W-:Y:S01]  /*0290*/  IMAD.MOV.U32 R32, RZ, RZ, 0x1 ;  /* 0x00000001ff207424 */ /* 0x000fe200078e00ff */
[----:B------:R-:W-:-:S05]  /*02a0*/  IADD3 R7, P1, PT, R7, 0x1, RZ ;  /* 0x0000000107077810 */ /* 0x000fca0007f3e0ff */
[----:B------:R-:W-:Y:S01]  /*02b0*/  IMAD.X R0, RZ, RZ, R0, P1 ;  /* 0x000000ffff007224 */ /* 0x000fe200008e0600 */
[----:B------:R-:W-:Y:S01]  /*02c0*/  ISETP.NE.U32.AND P0, PT, R7, R24, PT ;  /* 0x000000180700720c */ /* 0x000fe20003f05070 */
[----:B------:R-:W-:Y:S03]  /*02d0*/  BSSY.RECONVERGENT B0, `(.L_x_44) ;  /* 0x0000017000007945 */ /* 0x000fe60003800200 */
[----:B------:R-:W-:Y:S01]  /*02e0*/  ISETP.NE.AND.EX P0, PT, R0, R25, PT, P0 ;  /* 0x000000190000720c */ /* 0x000fe20003f05300 */
[----:B--2---:R-:W-:-:S06]  /*02f0*/  DADD R10, -R2, R10 ;  /* 0x00000000020a7229 */ /* 0x004fcc000000010a */
[----:B------:R-:W2:Y:S02]  /*0300*/  MUFU.RCP64H R33, R11 ;  /* 0x0000000b00217308 */ /* 0x000ea40000001800 */
[----:B--2---:R-:W-:-:S08]  /*0310*/  DFMA R34, -R10, R32, 1 ;  /* 0x3ff000000a22742b */ /* 0x004fd00000000120 */
[----:B------:R-:W-:-:S08]  /*0320*/  DFMA R34, R34, R34, R34 ;  /* 0x000000222222722b */ /* 0x000fd00000000022 */
[----:B------:R-:W-:-:S08]  /*0330*/  DFMA R34, R32, R34, R32 ;  /* 0x000000222022722b */ /* 0x000fd00000000020 */
[----:B------:R-:W-:-:S08]  /*0340*/  DFMA R32, -R10, R34, 1 ;  /* 0x3ff000000a20742b */ /* 0x000fd00000000122 */
[----:B------:R-:W-:Y:S02]  /*0350*/  DFMA R32, R34, R32, R34 ;  /* 0x000000202220722b */ /* 0x000fe40000000022 */
[----:B---3--:R-:W-:-:S08]  /*0360*/  DADD R34, R16, -R2 ;  /* 0x0000000010227229 */ /* 0x008fd00000000802 */
[----:B------:R-:W-:-:S08]  /*0370*/  DMUL R2, R34, R32 ;  /* 0x0000002022027228 */ /* 0x000fd00000000000 */
[----:B0-----:R-:W-:-:S08]  /*0380*/  DFMA R8, -R10, R2, R34 ;  /* 0x000000020a08722b */ /* 0x001fd00000000122 */
[----:B------:R-:W-:Y:S01]  /*0390*/  DFMA R2, R32, R8, R2 ;  /* 0x000000082002722b */ /* 0x000fe20000000002 */
[----:B------:R-:W-:-:S09]  /*03a0*/  FSETP.GEU.AND P2, PT, |R35|, 6.5827683646048100446e-37, PT ;  /* 0x036000002300780b */ /* 0x000fd20003f4e200 */
        /* <DEDUP_REMOVED lines=8> */
[----:B-1--45:R-:W-:Y:S05]  /*0430*/  CALL.REL.NOINC `($__internal_5_$__cuda_sm20_div_rn_f64_full) ;  /* 0x0000003000a87944 */ /* 0x032fea0003c00000 */
.L_x_45:
[----:B----4-:R-:W-:Y:S05]  /*0440*/  BSYNC.RECONVERGENT B0 ;  /* 0x0000000000007941 */ /* 0x010fea0003800200 */
.L_x_44:
[----:B-1----:R-:W-:Y:S01]  /*0450*/  DMUL R38, R18, R2 ;  /* 0x0000000212267228 */ /* 0x002fe20000000000 */
[----:B------:R-:W0:Y:S01]  /*0460*/  LDCU.64 UR4, c[0x0][0x3a0] ;  /* 0x00007400ff0477ac */ /* 0x000e220008000a00 */
[----:B-----5:R-:W-:Y:S01]  /*0470*/  DMUL R26, R28, R26 ;  /* 0x0000001a1c1a7228 */ /* 0x020fe20000000000 */
[----:B------:R-:W-:Y:S01]  /*0480*/  BSSY.RECONVERGENT B0, `(.L_x_46) ;  /* 0x000017c000007945 */ /* 0x000fe20003800200 */
[----:B------:R-:W-:Y:S02]  /*0490*/  DMUL R28, R14, 0.5 ;  /* 0x3fe000000e1c7828 */ /* 0x000fe40000000000 */
[----:B------:R-:W-:-:S04]  /*04a0*/  DADD R30, -R12, 1 ;  /* 0x3ff000000c1e7429 */ /* 0x000fc80000000100 */
[----:B------:R-:W1:Y:S01]  /*04b0*/  F2I.U64.F64.TRUNC R38, R38 ;  /* 0x0000002600267311 */ /* 0x000e62000030d800 */
[----:B0-----:R-:W-:-:S04]  /*04c0*/  UIADD3 UR4, UP0, UPT, UR4, -0x1, URZ ;  /* 0xffffffff04047890 */ /* 0x001fc8000ff1e0ff */
[----:B------:R-:W-:Y:S02]  /*04d0*/  UIADD3.X UR5, UPT, UPT, UR5, -0x1, URZ, UP0, !UPT ;  /* 0xffffffff05057890 */ /* 0x000fe400087fe4ff */
[----:B-1----:R-:W-:-:S04]  /*04e0*/  ISETP.LT.U32.AND P1, PT, R38, UR4, PT ;  /* 0x0000000426007c0c */ /* 0x002fc8000bf21070 */
[----:B------:R-:W-:-:S04]  /*04f0*/  ISETP.LT.U32.AND.EX P1, PT, R39, UR5, PT, P1 ;  /* 0x0000000527007c0c */ /* 0x000fc8000bf21110 */
[----:B------:R-:W-:Y:S02]  /*0500*/  SEL R42, R38, UR4, P1 ;  /* 0x00000004262a7c07 */ /* 0x000fe40008800000 */
[----:B------:R-:W-:-:S07]  /*0510*/  SEL R43, R39, UR5, P1 ;  /* 0x00000005272b7c07 */ /* 0x000fce0008800000 */
.L_x_72:
[----:B------:R-:W-:-:S04]  /*0520*/  LEA R36, P1, R42, UR12, 0x3 ;  /* 0x0000000c2a247c11 */ /* 0x000fc8000f8218ff */
[----:B------:R-:W-:-:S06]  /*0530*/  LEA.HI.X R37, R42, UR13, R43, 0x3, P1 ;  /* 0x0000000d2a257c11 */ /* 0x000fcc00088f1c2b */
[----:B------:R-:W2:Y:S01]  /*0540*/  LDG.E.64 R36, desc[UR8][R36.64] ;  /* 0x0000000824247981 */ /* 0x000ea2000c1e1b00 */
[----:B0-----:R-:W0:Y:S01]  /*0550*/  MUFU.RCP64H R9, 2 ;  /* 0x4000000000097908 */ /* 0x001e220000001800 */
        /* <DEDUP_REMOVED lines=11> */
[----:B0-----:R-:W-:-:S08]  /*0610*/  DFMA R2, R8, -R2, 1 ;  /* 0x3ff000000802742b */ /* 0x001fd00000000802 */
        /* <DEDUP_REMOVED lines=30> */
[----:B------:R-:W-:Y:S01]  /*0800*/  DMUL R34, R2, R34 ;  /* 0x0000002202227228 */ /* 0x000fe20000000000 */
[----:B------:R-:W-:Y:S02]  /*0810*/  IMAD.MOV.U32 R2, RZ, RZ, 0x3b39803f ;  /* 0x3b39803fff027424 */ /* 0x000fe400078e00ff */
[----:B------:R-:W-:Y:S01]  /*0820*/  DADD R40, -R10, R40 ;  /* 0x000000000a287229 */ /* 0x000fe20000000128 */
[----:B------:R-:W-:-:S04]  /*0830*/  IMAD.MOV.U32 R3, RZ, RZ, 0x3c7abc9e ;  /* 0x3c7abc9eff037424 */ /* 0x000fc800078e00ff */
[----:B------:R-:W-:-:S08]  /*0840*/  DFMA R8, R10, R34, R8 ;  /* 0x000000220a08722b */ /* 0x000fd00000000008 */
[----:B------:R-:W-:-:S08]  /*0850*/  DADD R8, R8, -R40 ;  /* 0x0000000008087229 */ /* 0x000fd00000000828 */
[----:B------:R-:W-:-:S08]  /*0860*/  DFMA R8, R2, UR6, R8 ;  /* 0x0000000602087c2b */ /* 0x000fd00008000008 */
[----:B------:R-:W-:-:S08]  /*0870*/  DADD R8, R32, R8 ;  /* 0x0000000020087229 */ /* 0x000fd00000000008 */
[----:B------:R-:W-:Y:S01]  /*0880*/  DADD R48, R8, R8 ;  /* 0x0000000008307229 */ /* 0x000fe20000000008 */
[----:B------:R-:W-:Y:S02]  /*0890*/  IMAD.MOV.U32 R8, RZ, RZ, 0x0 ;  /* 0x00000000ff087424 */ /* 0x000fe400078e00ff */
[----:B------:R-:W-:-:S03]  /*08a0*/  IMAD.MOV.U32 R9, RZ, RZ, 0x3fd80000 ;  /* 0x3fd80000ff097424 */ /* 0x000fc600078e00ff */
        /* <DEDUP_REMOVED lines=9> */
[----:B------:R-:W-:Y:S01]  /*0940*/  VIADD R11, R3, 0xfff00000 ;  /* 0xfff00000030b7836 */ /* 0x000fe20000000000 */
[----:B------:R-:W-:-:S05]  /*0950*/  MOV R10, R2 ;  /* 0x00000002000a7202 */ /* 0x000fca0000000f00 */
[----:B------:R-:W-:-:S08]  /*0960*/  DFMA R32, R8, -R8, R48 ;  /* 0x800000080820722b */ /* 0x000fd00000000030 */
[----:B------:R-:W-:Y:S02]  /*0970*/  DFMA R34, R32, R10, R8 ;  /* 0x0000000a2022722b */ /* 0x000fe40000000008 */
[----:B--2---:R-:W-:Y:S01]  /*0980*/  DADD R36, -R16, R36 ;  /* 0x0000000010247229 */ /* 0x004fe20000000124 */
[----:B------:R-:W-:Y:S10]  /*0990*/  @!P1 BRA `(.L_x_47) ;  /* 0x0000000000189947 */ /* 0x000ff40003800000 */
[----:B------:R-:W-:Y:S01]  /*09a0*/  IMAD.MOV.U32 R10, RZ, RZ, R2 ;  /* 0x000000ffff0a7224 */ /* 0x000fe200078e0002 */
[----:B------:R-:W-:Y:S01]  /*09b0*/  MOV R46, 0x9e0 ;  /* 0x000009e0002e7802 */ /* 0x000fe20000000f00 */
[----:B------:R-:W-:-:S07]  /*09c0*/  IMAD.MOV.U32 R45, RZ, RZ, R49 ;  /* 0x000000ffff2d7224 */ /* 0x000fce00078e0031 */
[----:B------:R-:W-:Y:S05]  /*09d0*/  CALL.REL.NOINC `($__internal_6_$__cuda_sm20_dsqrt_rn_f64_mediumpath_v1) ;  /* 0x0000003000b07944 */ /* 0x000fea0003c00000 */
[----:B------:R-:W-:Y:S02]  /*09e0*/  IMAD.MOV.U32 R34, RZ, RZ, R8 ;  /* 0x000000ffff227224 */ /* 0x000fe400078e0008 */
[----:B------:R-:W-:-:S07]  /*09f0*/  IMAD.MOV.U32 R35, RZ, RZ, R9 ;  /* 0x000000ffff237224 */ /* 0x000fce00078e0009 */
.L_x_47:
        /* <DEDUP_REMOVED lines=11> */
[----:B------:R-:W-:Y:S02]  /*0ab0*/  LOP3.LUT R5, R3, 0x7fffffff, RZ, 0xc0, !PT ;  /* 0x7fffffff03057812 */ /* 0x000fe400078ec0ff */
[----:B------:R-:W-:-:S03]  /*0ac0*/  MOV R44, 0xaf0 ;  /* 0x00000af0002c7802 */ /* 0x000fc60000000f00 */
[----:B------:R-:W-:-:S07]  /*0ad0*/  VIADD R5, R5, 0xfff00000 ;  /* 0xfff0000005057836 */ /* 0x000fce0000000000 */
[----:B------:R-:W-:Y:S05]  /*0ae0*/  CALL.REL.NOINC `($__internal_4_$__cuda_sm20_dblrcp_rn_slowpath_v3) ;  /* 0x00000028005c7944 */ /* 0x000fea0003c00000 */
[----:B------:R-:W-:Y:S01]  /*0af0*/  IMAD.MOV.U32 R34, RZ, RZ, R8 ;  /* 0x000000ffff227224 */ /* 0x000fe200078e0008 */
[----:B------:R-:W-:-:S07]  /*0b00*/  MOV R35, R9 ;  /* 0x0000000900237202 */ /* 0x000fce0000000f00 */
.L_x_49:
[----:B------:R-:W-:Y:S05]  /*0b10*/  BSYNC.RECONVERGENT B1 ;  /* 0x0000000000017941 */ /* 0x000fea0003800200 */
.L_x_48:
        /* <DEDUP_REMOVED lines=21> */
[----:B------:R-:W-:Y:S05]  /*0c70*/  CALL.REL.NOINC `($__internal_5_$__cuda_sm20_div_rn_f64_full) ;  /* 0x0000002800987944 */ /* 0x000fea0003c00000 */
.L_x_51:
[----:B------:R-:W-:Y:S05]  /*0c80*/  BSYNC.RECONVERGENT B1 ;  /* 0x0000000000017941 */ /* 0x000fea0003800200 */
.L_x_50:
[----:B------:R-:W-:Y:S01]  /*0c90*/  DADD R10, -RZ, |R2| ;  /* 0x00000000ff0a7229 */ /* 0x000fe20000000502 */
[----:B------:R-:W-:Y:S01]  /*0ca0*/  BSSY.RECONVERGENT B1, `(.L_x_52) ;  /* 0x0000004000017945 */ /* 0x000fe20003800200 */
[----:B------:R-:W-:-:S08]  /*0cb0*/  MOV R8, 0xce0 ;  /* 0x00000ce000087802 */ /* 0x000fd00000000f00 */
[----:B------:R-:W-:-:S07]  /*0cc0*/  IMAD.MOV.U32 R5, RZ, RZ, R11 ;  /* 0x000000ffff057224 */ /* 0x000fce00078e000b */
[----:B------:R-:W-:Y:S05]  /*0cd0*/  CALL.REL.NOINC `($discretize_kernel_single_pattern$__internal_accurate_pow) ;  /* 0x0000003000907944 */ /* 0x000fea0003c00000 */
[----:B------:R-:W-:Y:S05]  /*0ce0*/  BSYNC.RECONVERGENT B1 ;  /* 0x0000000000017941 */ /* 0x000fea0003800200 */
.L_x_52:
        /* <DEDUP_REMOVED lines=12> */
[----:B------:R-:W-:Y:S01]  /*0db0*/  @!P1 IMAD.MOV.U32 R8, RZ, RZ, 0x0 ;  /* 0x00000000ff089424 */ /* 0x000fe200078e00ff */
[----:B------:R-:W-:-:S07]  /*0dc0*/  @!P1 MOV R9, 0x7ff00000 ;  /* 0x7ff0000000099802 */ /* 0x000fce0000000f00 */
.L_x_54:
[----:B------:R-:W-:Y:S05]  /*0dd0*/  BSYNC.RECONVERGENT B1 ;  /* 0x0000000000017941 */ /* 0x000fea0003800200 */
.L_x_53:
        /* <DEDUP_REMOVED lines=22> */
[----:B------:R-:W-:Y:S02]  /*0f40*/  IMAD.MOV.U32 R40, RZ, RZ, R8 ;  /* 0x000000ffff287224 */ /* 0x000fe400078e0008 */
[----:B------:R-:W-:-:S07]  /*0f50*/  IMAD.MOV.U32 R41, RZ, RZ, R9 ;  /* 0x000000ffff297224 */ /* 0x000fce00078e0009 */
.L_x_56:
[----:B------:R-:W-:Y:S05]  /*0f60*/  BSYNC.RECONVERGENT B1 ;  /* 0x0000000000017941 */ /* 0x000fea0003800200 */
.L_x_55:
[----:B------:R-:W0:Y:S01]  /*0f70*/  MUFU.RCP64H R3, R35 ;  /* 0x0000002300037308 */ /* 0x000e220000001800 */
[----:B------:R-:W-:Y:S01]  /*0f80*/  IMAD.MOV.U32 R2, RZ, RZ, 0x1 ;  /* 0x00000001ff027424 */ /* 0x000fe200078e00ff */
[----:B------:R-:W-:Y:S01]  /*0f90*/  FSETP.GEU.AND P2, PT, |R37|, 6.5827683646048100446e-37, PT ;  /* 0x036000002500780b */ /* 0x000fe20003f4e200 */
[----:B------:R-:W-:Y:S04]  /*0fa0*/  BSSY.RECONVERGENT B1, `(.L_x_57) ;  /* 0x0000012000017945 */ /* 0x000fe80003800200 */
        /* <DEDUP_REMOVED lines=16> */
[----:B------:R-:W-:Y:S05]  /*10b0*/  CALL.REL.NOINC `($__internal_5_$__cuda_sm20_div_rn_f64_full) ;  /* 0x0000002400887944 */ /* 0x000fea0003c00000 */
.L_x_58:
[----:B------:R-:W-:Y:S05]  /*10c0*/  BSYNC.RECONVERGENT B1 ;  /* 0x0000000000017941 */ /* 0x000fea0003800200 */
.L_x_57:
[----:B------:R-:W-:Y:S01]  /*10d0*/  DADD R10, -RZ, |R2| ;  /* 0x00000000ff0a7229 */ /* 0x000fe20000000502 */
[----:B------:R-:W-:Y:S01]  /*10e0*/  BSSY.RECONVERGENT B1, `(.L_x_59) ;  /* 0x0000004000017945 */ /* 0x000fe20003800200 */
[----:B------:R-:W-:-:S08]  /*10f0*/  MOV R8, 0x1120 ;  /* 0x0000112000087802 */ /* 0x000fd00000000f00 */
[----:B------:R-:W-:-:S07]  /*1100*/  IMAD.MOV.U32 R5, RZ, RZ, R11 ;  /* 0x000000ffff057224 */ /* 0x000fce00078e000b */
[----:B------:R-:W-:Y:S05]  /*1110*/  CALL.REL.NOINC `($discretize_kernel_single_pattern$__internal_accurate_pow) ;  /* 0x0000002c00807944 */ /* 0x000fea0003c00000 */
[----:B------:R-:W-:Y:S05]  /*1120*/  BSYNC.RECONVERGENT B1 ;  /* 0x0000000000017941 */ /* 0x000fea0003800200 */
.L_x_59:
        /* <DEDUP_REMOVED lines=14> */
.L_x_61:
[----:B------:R-:W-:Y:S05]  /*1210*/  BSYNC.RECONVERGENT B1 ;  /* 0x0000000000017941 */ /* 0x000fea0003800200 */
.L_x_60:
[----:B------:R-:W-:Y:S01]  /*1220*/  DMUL R8, R8, -0.5 ;  /* 0xbfe0000008087828 */ /* 0x000fe20000000000 */
[----:B------:R-:W-:Y:S01]  /*1230*/  IMAD.MOV.U32 R10, RZ, RZ, 0x652b82fe ;  /* 0x652b82feff0a7424 */ /* 0x000fe200078e00ff */
[----:B------:R-:W-:Y:S01]  /*1240*/  DSETP.NEU.AND P1, PT, R2, 1, PT ;  /* 0x3ff000000200742a */ /* 0x000fe20003f2d000 */
[----:B------:R-:W-:Y:S01]  /*1250*/  IMAD.MOV.U32 R11, RZ, RZ, 0x3ff71547 ;  /* 0x3ff71547ff0b7424 */ /* 0x000fe200078e00ff */
[----:B------:R-:W-:Y:S01]  /*1260*/  UMOV UR4, 0xfefa39ef ;  /* 0xfefa39ef00047882 */ /* 0x000fe20000000000 */
[----:B------:R-:W-:Y:S01]  /*1270*/  UMOV UR5, 0x3fe62e42 ;  /* 0x3fe62e4200057882 */ /* 0x000fe20000000000 */
[----:B------:R-:W-:Y:S04]  /*1280*/  BSSY.RECONVERGENT B1, `(.L_x_62) ;  /* 0x0000039000017945 */ /* 0x000fe80003800200 */
[----:B------:R-:W-:-:S02]  /*1290*/  FSEL R8, R8, RZ, P1 ;  /* 0x000000ff08087208 */ /* 0x000fc40000800000 */
        /* <DEDUP_REMOVED lines=38> */
[----:B------:R-:W-:Y:S02]  /*1500*/  DFMA R36, R2, R32, 1 ;  /* 0x3ff000000224742b */ /* 0x000fe40000000020 */
[----:B------:R-:W-:-:S08]  /*1510*/  DADD R32, -RZ, |R34| ;  /* 0x00000000ff207229 */ /* 0x000fd00000000522 */
[----:B------:R-:W-:Y:S02]  /*1520*/  IMAD R3, R10, 0x100000, R37 ;  /* 0x001000000a037824 */ /* 0x000fe400078e0225 */
[----:B------:R-:W-:Y:S01]  /*1530*/  IMAD.MOV.U32 R2, RZ, RZ, R36 ;  /* 0x000000ffff027224 */ /* 0x000fe200078e0024 */
[----:B------:R-:W-:Y:S06]  /*1540*/  @!P1 BRA `(.L_x_63) ;  /* 0x0000000000309947 */ /* 0x000fec0003800000 */
[----:B------:R-:W-:Y:S01]  /*1550*/  FSETP.GEU.AND P2, PT, |R9|, 4.2275390625, PT ;  /* 0x408748000900780b */ /* 0x000fe20003f4e200 */
[C---:B------:R-:W-:Y:S02]  /*1560*/  DADD R44, R8.reuse, +INF ;  /* 0x7ff00000082c7429 */ /* 0x040fe40000000000 */
[----:B------:R-:W-:-:S08]  /*1570*/  DSETP.GEU.AND P1, PT, R8, RZ, PT ;  /* 0x000000ff0800722a */ /* 0x000fd00003f2e000 */
[----:B------:R-:W-:Y:S02]  /*1580*/  FSEL R3, R45, RZ, P1 ;  /* 0x000000ff2d037208 */ /* 0x000fe40000800000 */
[----:B------:R-:W-:-:S04]  /*1590*/  @!P2 LEA.HI R2, R10, R10, RZ, 0x1 ;  /* 0x0000000a0a02a211 */ /* 0x000fc800078f08ff */
[----:B------:R-:W-:Y:S02]  /*15a0*/  @!P2 SHF.R.S32.HI R5, RZ, 0x1, R2 ;  /* 0x00000001ff05a819 */ /* 0x000fe40000011402 */
[----:B------:R-:W-:-:S03]  /*15b0*/  FSEL R2, R44, RZ, P1 ;  /* 0x000000ff2c027208 */ /* 0x000fc60000800000 */
[----:B------:R-:W-:Y:S02]  /*15c0*/  @!P2 IMAD.IADD R8, R10, 0x1, -R5 ;  /* 0x000000010a08a824 */ /* 0x000fe400078e0a05 */
[----:B------:R-:W-:-:S03]  /*15d0*/  @!P2 IMAD R37, R5, 0x100000, R37 ;  /* 0x001000000525a824 */ /* 0x000fc600078e0225 */
[----:B------:R-:W-:Y:S01]  /*15e0*/  @!P2 LEA R9, R8, 0x3ff00000, 0x14 ;  /* 0x3ff000000809a811 */ /* 0x000fe200078ea0ff */
[----:B------:R-:W-:-:S06]  /*15f0*/  @!P2 IMAD.MOV.U32 R8, RZ, RZ, RZ ;  /* 0x000000ffff08a224 */ /* 0x000fcc00078e00ff */
[----:B------:R-:W-:-:S11]  /*1600*/  @!P2 DMUL R2, R36, R8 ;  /* 0x000000082402a228 */ /* 0x000fd60000000000 */
.L_x_63:
[----:B------:R-:W-:Y:S05]  /*1610*/  BSYNC.RECONVERGENT B1 ;  /* 0x0000000000017941 */ /* 0x000fea0003800200 */
.L_x_62:
[----:B------:R-:W-:Y:S01]  /*1620*/  BSSY.RECONVERGENT B1, `(.L_x_64) ;  /* 0x0000005000017945 */ /* 0x000fe20003800200 */
[----:B------:R-:W-:Y:S01]  /*1630*/  IMAD.MOV.U32 R10, RZ, RZ, R32 ;  /* 0x000000ffff0a7224 */ /* 0x000fe200078e0020 */
[----:B------:R-:W-:Y:S01]  /*1640*/  MOV R8, 0x1670 ;  /* 0x0000167000087802 */ /* 0x000fe20000000f00 */
[----:B------:R-:W-:-:S07]  /*1650*/  IMAD.MOV.U32 R5, RZ, RZ, R33 ;  /* 0x000000ffff057224 */ /* 0x000fce00078e0021 */
[----:B------:R-:W-:Y:S05]  /*1660*/  CALL.REL.NOINC `($discretize_kernel_single_pattern$__internal_accurate_pow) ;  /* 0x00000028002c7944 */ /* 0x000fea0003c00000 */
[----:B------:R-:W-:Y:S05]  /*1670*/  BSYNC.RECONVERGENT B1 ;  /* 0x0000000000017941 */ /* 0x000fea0003800200 */
.L_x_64:
        /* <DEDUP_REMOVED lines=12> */
[----:B------:R-:W-:Y:S01]  /*1740*/  @!P1 MOV R48, 0x0 ;  /* 0x0000000000309802 */ /* 0x000fe20000000f00 */
[----:B------:R-:W-:-:S07]  /*1750*/  @!P1 IMAD.MOV.U32 R49, RZ, RZ, 0x7ff00000 ;  /* 0x7ff00000ff319424 */ /* 0x000fce00078e00ff */
.L_x_66:
[----:B------:R-:W-:Y:S05]  /*1760*/  BSYNC.RECONVERGENT B1 ;  /* 0x0000000000017941 */ /* 0x000fea0003800200 */
.L_x_65:
[----:B------:R-:W-:Y:S01]  /*1770*/  UMOV UR4, 0x54442d18 ;  /* 0x54442d1800047882 */ /* 0x000fe20000000000 */
[----:B------:R-:W-:Y:S01]  /*1780*/  UMOV UR5, 0x401921fb ;  /* 0x401921fb00057882 */ /* 0x000fe20000000000 */
[----:B------:R-:W-:Y:S01]  /*1790*/  IMAD.MOV.U32 R36, RZ, RZ, 0x0 ;  /* 0x00000000ff247424 */ /* 0x000fe200078e00ff */
        /* <DEDUP_REMOVED lines=19> */
[----:B------:R-:W-:Y:S02]  /*18d0*/  MOV R45, R49 ;  /* 0x00000031002d7202 */ /* 0x000fe40000000f00 */
[----:B------:R-:W-:-:S07]  /*18e0*/  MOV R46, 0x1900 ;  /* 0x00001900002e7802 */ /* 0x000fce0000000f00 */
[----:B------:R-:W-:Y:S05]  /*18f0*/  CALL.REL.NOINC `($__internal_6_$__cuda_sm20_dsqrt_rn_f64_mediumpath_v1) ;  /* 0x0000002000e87944 */ /* 0x000fea0003c00000 */
[----:B------:R-:W-:Y:S02]  /*1900*/  IMAD.MOV.U32 R34, RZ, RZ, R8 ;  /* 0x000000ffff227224 */ /* 0x000fe400078e0008 */
[----:B------:R-:W-:-:S07]  /*1910*/  IMAD.MOV.U32 R35, RZ, RZ, R9 ;  /* 0x000000ffff237224 */ /* 0x000fce00078e0009 */
.L_x_68:
[----:B------:R-:W-:Y:S05]  /*1920*/  BSYNC.RECONVERGENT B1 ;  /* 0x0000000000017941 */ /* 0x000fea0003800200 */
.L_x_67:
[----:B------:R-:W-:Y:S01]  /*1930*/  FSEL R11, R35, 2.0633285045623779297, P1 ;  /* 0x40040d93230b7808 */ /* 0x000fe20000800000 */
[----:B------:R-:W-:Y:S01]  /*1940*/  IMAD.MOV.U32 R8, RZ, RZ, 0x1 ;  /* 0x00000001ff087424 */ /* 0x000fe200078e00ff */
[----:B------:R-:W-:Y:S01]  /*1950*/  FSEL R10, R34, 1.0424960491180075572e-19, P1 ;  /* 0x1ff62705220a7808 */ /* 0x000fe20000800000 */
[----:B------:R-:W-:Y:S01]  /*1960*/  IMAD.MOV.U32 R34, RZ, RZ, R2 ;  /* 0x000000ffff227224 */ /* 0x000fe200078e0002 */
[----:B------:R-:W0:Y:S01]  /*1970*/  MUFU.RCP64H R9, R11 ;  /* 0x0000000b00097308 */ /* 0x000e220000001800 */
[----:B------:R-:W-:Y:S01]  /*1980*/  IMAD.MOV.U32 R35, RZ, RZ, R3 ;  /* 0x000000ffff237224 */ /* 0x000fe200078e0003 */
[----:B------:R-:W-:Y:S01]  /*1990*/  FSETP.GEU.AND P2, PT, |R3|, 6.5827683646048100446e-37, PT ;  /* 0x036000000300780b */ /* 0x000fe20003f4e200 */
[----:B------:R-:W-:Y:S01]  /*19a0*/  BSSY.RECONVERGENT B1, `(.L_x_69) ;  /* 0x0000014000017945 */ /* 0x000fe20003800200 */
        /* <DEDUP_REMOVED lines=17> */
[----:B------:R-:W-:Y:S02]  /*1ac0*/  IMAD.MOV.U32 R8, RZ, RZ, R2 ;  /* 0x000000ffff087224 */ /* 0x000fe400078e0002 */
[----:B------:R-:W-:-:S07]  /*1ad0*/  IMAD.MOV.U32 R9, RZ, RZ, R3 ;  /* 0x000000ffff097224 */ /* 0x000fce00078e0003 */
.L_x_70:
[----:B------:R-:W-:Y:S05]  /*1ae0*/  BSYNC.RECONVERGENT B1 ;  /* 0x0000000000017941 */ /* 0x000fea0003800200 */
.L_x_69:
[----:B------:R-:W-:Y:S01]  /*1af0*/  DMUL R8, R30, R8 ;  /* 0x000000081e087228 */ /* 0x000fe20000000000 */
[----:B------:R-:W-:Y:S01]  /*1b00*/  UMOV UR4, 0xd2f1a9fc ;  /* 0xd2f1a9fc00047882 */ /* 0x000fe20000000000 */
[----:B------:R-:W-:-:S06]  /*1b10*/  UMOV UR5, 0x3f50624d ;  /* 0x3f50624d00057882 */ /* 0x000fcc0000000000 */
[----:B------:R-:W-:-:S08]  /*1b20*/  DFMA R8, R12, R40, R8 ;  /* 0x000000280c08722b */ /* 0x000fd00000000008 */
[----:B------:R-:W-:-:S08]  /*1b30*/  DMUL R10, R26, R8 ;  /* 0x000000081a0a7228 */ /* 0x000fd00000000000 */
[----:B------:R-:W-:-:S14]  /*1b40*/  DSETP.GEU.AND P1, PT, R10, UR4, PT ;  /* 0x000000040a007e2a */ /* 0x000fdc000bf2e000 */
[----:B------:R-:W-:Y:S05]  /*1b50*/  @!P1 BRA `(.L_x_71) ;  /* 0x0000000000389947 */ /* 0x000fea0003800000 */
[----:B------:R-:W-:Y:S02]  /*1b60*/  IMAD R3, R4, UR10, RZ ;  /* 0x0000000a04037c24 */ /* 0x000fe4000f8e02ff */
[----:B------:R-:W-:-:S04]  /*1b70*/  IMAD.WIDE.U32 R8, R6, UR10, R42 ;  /* 0x0000000a06087c25 */ /* 0x000fc8000f8e002a */
[----:B------:R-:W-:Y:S01]  /*1b80*/  IMAD R3, R6, UR11, R3 ;  /* 0x0000000b06037c24 */ /* 0x000fe2000f8e0203 */
[----:B------:R-:W-:-:S03]  /*1b90*/  LEA R2, P1, R8, UR14, 0x3 ;  /* 0x0000000e08027c11 */ /* 0x000fc6000f8218ff */
[----:B------:R-:W-:-:S05]  /*1ba0*/  IMAD.IADD R3, R9, 0x1, R3 ;  /* 0x0000000109037824 */ /* 0x000fca00078e0203 */
[----:B------:R-:W-:-:S05]  /*1bb0*/  LEA.HI.X R3, R8, UR15, R3, 0x3, P1 ;  /* 0x0000000f08037c11 */ /* 0x000fca00088f1c03 */
[----:B------:R-:W2:Y:S01]  /*1bc0*/  LDG.E.64 R8, desc[UR8][R2.64] ;  /* 0x0000000802087981 */ /* 0x000ea2000c1e1b00 */
[C---:B------:R-:W-:Y:S02]  /*1bd0*/  ISETP.NE.U32.AND P1, PT, R42.reuse, RZ, PT ;  /* 0x000000ff2a00720c */ /* 0x040fe40003f25070 */
[----:B------:R-:W-:Y:S02]  /*1be0*/  IADD3 R42, P2, PT, R42, -0x1, RZ ;  /* 0xffffffff2a2a7810 */ /* 0x000fe40007f5e0ff */
[C---:B------:R-:W-:Y:S02]  /*1bf0*/  ISETP.NE.AND.EX P1, PT, R43.reuse, RZ, PT, P1 ;  /* 0x000000ff2b00720c */ /* 0x040fe40003f25310 */
[----:B------:R-:W-:Y:S01]  /*1c00*/  IADD3.X R43, PT, PT, R43, -0x1, RZ, P2, !PT ;  /* 0xffffffff2b2b7810 */ /* 0x000fe200017fe4ff */
[----:B--2---:R-:W-:-:S07]  /*1c10*/  DADD R8, R10, R8 ;  /* 0x000000000a087229 */ /* 0x004fce0000000008 */
[----:B------:R0:W-:Y:S03]  /*1c20*/  STG.E.64 desc[UR8][R2.64], R8 ;  /* 0x0000000802007986 */ /* 0x0001e6000c101b08 */
[----:B------:R-:W-:Y:S05]  /*1c30*/  @P1 BRA `(.L_x_72) ;  /* 0xffffffe800381947 */ /* 0x000fea000383ffff */
.L_x_71:
[----:B------:R-:W-:Y:S05]  /*1c40*/  BSYNC.RECONVERGENT B0 ;  /* 0x0000000000007941 */ /* 0x000fea0003800200 */
.L_x_46:
[----:B------:R-:W1:Y:S01]  /*1c50*/  LDCU.64 UR4, c[0x0][0x3a0] ;  /* 0x00007400ff0477ac */ /* 0x000e620008000a00 */
[----:B------:R-:W-:Y:S01]  /*1c60*/  IADD3 R40, P1, PT, R38, 0x1, RZ ;  /* 0x0000000126287810 */ /* 0x000fe20007f3e0ff */
[----:B------:R-:W-:Y:S04]  /*1c70*/  BSSY.RECONVERGENT B0, `(.L_x_73) ;  /* 0x000017c000007945 */ /* 0x000fe80003800200 */
[----:B------:R-:W-:Y:S01]  /*1c80*/  IMAD.X R41, RZ, RZ, R39, P1 ;  /* 0x000000ffff297224 */ /* 0x000fe200008e0627 */
[----:B-1----:R-:W-:-:S04]  /*1c90*/  ISETP.GE.U32.AND P1, PT, R40, UR4, PT ;  /* 0x0000000428007c0c */ /* 0x002fc8000bf26070 */
[----:B------:R-:W-:-:S13]  /*1ca0*/  ISETP.GE.U32.AND.EX P1, PT, R41, UR5, PT, P1 ;  /* 0x0000000529007c0c */ /* 0x000fda000bf26110 */
[----:B------:R-:W-:Y:S05]  /*1cb0*/  @P1 BRA `(.L_x_74) ;  /* 0x0000001400dc1947 */ /* 0x000fea0003800000 */
.L_x_99:
[----:B-1----:R-:W1:Y:S02]  /*1cc0*/  LDCU.64 UR4, c[0x0][0x390] ;  /* 0x00007200ff0477ac */ /* 0x002e640008000a00 */
[----:B-1----:R-:W-:-:S04]  /*1cd0*/  LEA R34, P1, R40, UR4, 0x3 ;  /* 0x0000000428227c11 */ /* 0x002fc8000f8218ff */
[----:B------:R-:W-:-:S06]  /*1ce0*/  LEA.HI.X R35, R40, UR5, R41, 0x3, P1 ;  /* 0x0000000528237c11 */ /* 0x000fcc00088f1c29 */
[----:B------:R-:W2:Y:S01]  /*1cf0*/  LDG.E.64 R34, desc[UR8][R34.64] ;  /* 0x0000000822227981 */ /* 0x000ea2000c1e1b00 */
[----:B0-----:R-:W0:Y:S01]  /*1d00*/  MUFU.RCP64H R3, 2 ;  /* 0x4000000000037908 */ /* 0x001e220000001800 */
[----:B------:R-:W-:Y:S01]  /*1d10*/  IMAD.MOV.U32 R8, RZ, RZ, 0x0 ;  /* 0x00000000ff087424 */ /* 0x000fe200078e00ff */
[----:B------:R-:W-:Y:S01]  /*1d20*/  MOV R2, RZ ;  /* 0x000000ff00027202 */ /* 0x000fe20000000f00 */
[----:B------:R-:W-:Y:S01]  /*1d30*/  IMAD.MOV.U32 R9, RZ, RZ, 0x40000000 ;  /* 0x40000000ff097424 */ /* 0x000fe200078e00ff */
[----:B------:R-:W-:Y:S01]  /*1d40*/  UMOV UR4, 0x3ae80f1e ;  /* 0x3ae80f1e00047882 */ /* 0x000fe20000000000 */
[----:B------:R-:W-:Y:S01]  /*1d50*/  IMAD.MOV.U32 R32, RZ, RZ, -0x748574fc ;  /* 0x8b7a8b04ff207424 */ /* 0x000fe200078e00ff */
[----:B------:R-:W-:Y:S01]  /*1d60*/  UMOV UR5, 0x3eb1380b ;  /* 0x3eb1380b00057882 */ /* 0x000fe20000000000 */
[----:B------:R-:W-:Y:S01]  /*1d70*/  IMAD.MOV.U32 R33, RZ, RZ, 0x3ed0ee25 ;  /* 0x3ed0ee25ff217424 */ /* 0x000fe200078e00ff */
[----:B------:R-:W-:Y:S01]  /*1d80*/  UMOV UR6, 0x0 ;  /* 0x0000000000067882 */ /* 0x000fe20000000000 */
[----:B------:R-:W-:Y:S01]  /*1d90*/  IMAD.MOV.U32 R42, RZ, RZ, -0x105c611 ;  /* 0xfefa39efff2a7424 */ /* 0x000fe200078e00ff */
        /* <DEDUP_REMOVED lines=20> */
[----:B------:R-:W-:Y:S01]  /*1ee0*/  DMUL R38, R2, R38 ;  /* 0x0000002602267228 */ /* 0x000fe20000000000 */
[----:B------:R-:W-:Y:S02]  /*1ef0*/  IMAD.MOV.U32 R2, RZ, RZ, 0x3b39803f ;  /* 0x3b39803fff027424 */ /* 0x000fe400078e00ff */
[----:B------:R-:W-:Y:S02]  /*1f00*/  IMAD.MOV.U32 R3, RZ, RZ, 0x3c7abc9e ;  /* 0x3c7abc9eff037424 */ /* 0x000fe400078e00ff */
        /* <DEDUP_REMOVED lines=15> */
[----:B------:R-:W-:Y:S01]  /*2000*/  MOV R8, 0x0 ;  /* 0x0000000000087802 */ /* 0x000fe20000000f00 */
[----:B------:R-:W-:-:S06]  /*2010*/  IMAD.MOV.U32 R9, RZ, RZ, 0x3fd80000 ;  /* 0x3fd80000ff097424 */ /* 0x000fcc00078e00ff */
[----:B------:R-:W-:-:S08]  /*2020*/  DADD R36, R36, -R42 ;  /* 0x0000000024247229 */ /* 0x000fd0000000082a */
[----:B------:R-:W-:-:S08]  /*2030*/  DFMA R2, R2, UR6, R36 ;  /* 0x0000000602027c2b */ /* 0x000fd00008000024 */
[----:B------:R-:W-:-:S08]  /*2040*/  DADD R2, R32, R2 ;  /* 0x0000000020027229 */ /* 0x000fd00000000002 */
[----:B------:R-:W-:-:S06]  /*2050*/  DADD R48, R2, R2 ;  /* 0x0000000002307229 */ /* 0x000fcc0000000002 */
        /* <DEDUP_REMOVED lines=21> */
.L_x_75:
[----:B------:R-:W-:Y:S01]  /*21b0*/  DADD R10, R2, R2 ;  /* 0x00000000020a7229 */ /* 0x000fe20000000002 */
[----:B------:R-:W-:Y:S05]  /*21c0*/  BSSY.RECONVERGENT B1, `(.L_x_76) ;  /* 0x0000012000017945 */ /* 0x000fea0003800200 */
[----:B------:R-:W0:Y:S04]  /*21d0*/  MUFU.RCP64H R3, R11 ;  /* 0x0000000b00037308 */ /* 0x000e280000001800 */
[----:B------:R-:W-:-:S04]  /*21e0*/  IADD3 R2, PT, PT, R11, 0x300402, RZ ;  /* 0x003004020b027810 */ /* 0x000fc80007ffe0ff */
[----:B------:R-:W-:Y:S02]  /*21f0*/  FSETP.GEU.AND P1, PT, |R2|, 5.8789094863358348022e-39, PT ;  /* 0x004004020200780b */ /* 0x000fe40003f2e200 */
        /* <DEDUP_REMOVED lines=8> */
[----:B------:R-:W-:Y:S01]  /*2280*/  MOV R44, 0x22c0 ;  /* 0x000022c0002c7802 */ /* 0x000fe20000000f00 */
[----:B------:R-:W-:Y:S02]  /*2290*/  IMAD.MOV.U32 R3, RZ, RZ, R11 ;  /* 0x000000ffff037224 */ /* 0x000fe400078e000b */
[----:B------:R-:W-:-:S07]  /*22a0*/  VIADD R5, R5, 0xfff00000 ;  /* 0xfff0000005057836 */ /* 0x000fce0000000000 */
[----:B------:R-:W-:Y:S05]  /*22b0*/  CALL.REL.NOINC `($__internal_4_$__cuda_sm20_dblrcp_rn_slowpath_v3) ;  /* 0x0000001000687944 */ /* 0x000fea0003c00000 */
[----:B------:R-:W-:Y:S02]  /*22c0*/  IMAD.MOV.U32 R36, RZ, RZ, R8 ;  /* 0x000000ffff247224 */ /* 0x000fe400078e0008 */
[----:B------:R-:W-:-:S07]  /*22d0*/  IMAD.MOV.U32 R37, RZ, RZ, R9 ;  /* 0x000000ffff257224 */ /* 0x000fce00078e0009 */
.L_x_77:
[----:B------:R-:W-:Y:S05]  /*22e0*/  BSYNC.RECONVERGENT B1 ;  /* 0x0000000000017941 */ /* 0x000fea0003800200 */
.L_x_76:
        /* <DEDUP_REMOVED lines=22> */
.L_x_79:
[----:B------:R-:W-:Y:S05]  /*2450*/  BSYNC.RECONVERGENT B1 ;  /* 0x0000000000017941 */ /* 0x000fea0003800200 */
.L_x_78:
[----:B------:R-:W-:Y:S01]  /*2460*/  DADD R10, -RZ, |R2| ;  /* 0x00000000ff0a7229 */ /* 0x000fe20000000502 */
[----:B------:R-:W-:Y:S01]  /*2470*/  BSSY.RECONVERGENT B1, `(.L_x_80) ;  /* 0x0000004000017945 */ /* 0x000fe20003800200 */
[----:B------:R-:W-:-:S08]  /*2480*/  MOV R8, 0x24b0 ;  /* 0x000024b000087802 */ /* 0x000fd00000000f00 */
[----:B------:R-:W-:-:S07]  /*2490*/  IMAD.MOV.U32 R5, RZ, RZ, R11 ;  /* 0x000000ffff057224 */ /* 0x000fce00078e000b */
[----:B------:R-:W-:Y:S05]  /*24a0*/  CALL.REL.NOINC `($discretize_kernel_single_pattern$__internal_accurate_pow) ;  /* 0x00000018009c7944 */ /* 0x000fea0003c00000 */
[----:B------:R-:W-:Y:S05]  /*24b0*/  BSYNC.RECONVERGENT B1 ;  /* 0x0000000000017941 */ /* 0x000fea0003800200 */
.L_x_80:
        /* <DEDUP_REMOVED lines=14> */
.L_x_82:
[----:B------:R-:W-:Y:S05]  /*25a0*/  BSYNC.RECONVERGENT B1 ;  /* 0x0000000000017941 */ /* 0x000fea0003800200 */
.L_x_81:
        /* <DEDUP_REMOVED lines=22> */
[----:B------:R-:W-:Y:S01]  /*2710*/  MOV R38, R8 ;  /* 0x0000000800267202 */ /* 0x000fe20000000f00 */
[----:B------:R-:W-:-:S07]  /*2720*/  IMAD.MOV.U32 R39, RZ, RZ, R9 ;  /* 0x000000ffff277224 */ /* 0x000fce00078e0009 */
.L_x_84:
[----:B------:R-:W-:Y:S05]  /*2730*/  BSYNC.RECONVERGENT B1 ;  /* 0x0000000000017941 */ /* 0x000fea0003800200 */
.L_x_83:
        /* <DEDUP_REMOVED lines=21> */
.L_x_86:
[----:B------:R-:W-:Y:S05]  /*2890*/  BSYNC.RECONVERGENT B1 ;  /* 0x0000000000017941 */ /* 0x000fea0003800200 */
.L_x_85:
[----:B------:R-:W-:Y:S01]  /*28a0*/  DADD R10, -RZ, |R2| ;  /* 0x00000000ff0a7229 */ /* 0x000fe20000000502 */
[----:B------:R-:W-:Y:S01]  /*28b0*/  BSSY.RECONVERGENT B1, `(.L_x_87) ;  /* 0x0000004000017945 */ /* 0x000fe20003800200 */
[----:B------:R-:W-:-:S08]  /*28c0*/  MOV R8, 0x28f0 ;  /* 0x000028f000087802 */ /* 0x000fd00000000f00 */
[----:B------:R-:W-:-:S07]  /*28d0*/  IMAD.MOV.U32 R5, RZ, RZ, R11 ;  /* 0x000000ffff057224 */ /* 0x000fce00078e000b */
[----:B------:R-:W-:Y:S05]  /*28e0*/  CALL.REL.NOINC `($discretize_kernel_single_pattern$__internal_accurate_pow) ;  /* 0x00000014008c7944 */ /* 0x000fea0003c00000 */
[----:B------:R-:W-:Y:S05]  /*28f0*/  BSYNC.RECONVERGENT B1 ;  /* 0x0000000000017941 */ /* 0x000fea0003800200 */
.L_x_87:
        /* <DEDUP_REMOVED lines=14> */
.L_x_89:
[----:B------:R-:W-:Y:S05]  /*29e0*/  BSYNC.RECONVERGENT B1 ;  /* 0x0000000000017941 */ /* 0x000fea0003800200 */
.L_x_88:
        /* <DEDUP_REMOVED lines=18> */
[----:B------:R-:W-:Y:S01]  /*2b10*/  UMOV UR5, 0x3e5ade15 ;  /* 0x3e5ade1500057882 */ /* 0x000fe20000000000 */
[----:B------:R-:W-:-:S06]  /*2b20*/  IMAD.MOV.U32 R33, RZ, RZ, 0x3e928af3 ;  /* 0x3e928af3ff217424 */ /* 0x000fcc00078e00ff */
        /* <DEDUP_REMOVED lines=37> */
[----:B------:R-:W-:Y:S02]  /*2d80*/  FSEL R2, R42, RZ, P1 ;  /* 0x000000ff2a027208 */ /* 0x000fe40000800000 */
[----:B------:R-:W-:Y:S01]  /*2d90*/  @!P2 IADD3 R8, PT, PT, R10, -R5, RZ ;  /* 0x800000050a08a210 */ /* 0x000fe20007ffe0ff */
[----:B------:R-:W-:-:S03]  /*2da0*/  @!P2 IMAD R35, R5, 0x100000, R35 ;  /* 0x001000000523a824 */ /* 0x000fc600078e0223 */
[----:B------:R-:W-:Y:S01]  /*2db0*/  @!P2 LEA R9, R8, 0x3ff00000, 0x14 ;  /* 0x3ff000000809a811 */ /* 0x000fe200078ea0ff */
[----:B------:R-:W-:-:S06]  /*2dc0*/  @!P2 IMAD.MOV.U32 R8, RZ, RZ, RZ ;  /* 0x000000ffff08a224 */ /* 0x000fcc00078e00ff */
[----:B------:R-:W-:-:S11]  /*2dd0*/  @!P2 DMUL R2, R34, R8 ;  /* 0x000000082202a228 */ /* 0x000fd60000000000 */
.L_x_91:
[----:B------:R-:W-:Y:S05]  /*2de0*/  BSYNC.RECONVERGENT B1 ;  /* 0x0000000000017941 */ /* 0x000fea0003800200 */
.L_x_90:
[----:B------:R-:W-:Y:S01]  /*2df0*/  BSSY.RECONVERGENT B1, `(.L_x_92) ;  /* 0x0000005000017945 */ /* 0x000fe20003800200 */
[----:B------:R-:W-:Y:S01]  /*2e00*/  IMAD.MOV.U32 R10, RZ, RZ, R32 ;  /* 0x000000ffff0a7224 */ /* 0x000fe200078e0020 */
[----:B------:R-:W-:Y:S01]  /*2e10*/  MOV R8, 0x2e40 ;  /* 0x00002e4000087802 */ /* 0x000fe20000000f00 */
[----:B------:R-:W-:-:S07]  /*2e20*/  IMAD.MOV.U32 R5, RZ, RZ, R33 ;  /* 0x000000ffff057224 */ /* 0x000fce00078e0021 */
[----:B------:R-:W-:Y:S05]  /*2e30*/  CALL.REL.NOINC `($discretize_kernel_single_pattern$__internal_accurate_pow) ;  /* 0x0000001000387944 */ /* 0x000fea0003c00000 */
[----:B------:R-:W-:Y:S05]  /*2e40*/  BSYNC.RECONVERGENT B1 ;  /* 0x0000000000017941 */ /* 0x000fea0003800200 */
.L_x_92:
        /* <DEDUP_REMOVED lines=14> */
.L_x_94:
[----:B------:R-:W-:Y:S05]  /*2f30*/  BSYNC.RECONVERGENT B1 ;  /* 0x0000000000017941 */ /* 0x000fea0003800200 */
.L_x_93:
[----:B------:R-:W-:Y:S01]  /*2f40*/  UMOV UR4, 0x54442d18 ;  /* 0x54442d1800047882 */ /* 0x000fe20000000000 */
[----:B------:R-:W-:Y:S01]  /*2f50*/  UMOV UR5, 0x401921fb ;  /* 0x401921fb00057882 */ /* 0x000fe20000000000 */
[----:B------:R-:W-:Y:S01]  /*2f60*/  MOV R10, 0x0 ;  /* 0x00000000000a7802 */ /* 0x000fe20000000f00 */
[----:B------:R-:W-:Y:S01]  /*2f70*/  DMUL R48, R48, UR4 ;  /* 0x0000000430307c28 */ /* 0x000fe20008000000 */
[----:B------:R-:W-:Y:S01]  /*2f80*/  IMAD.MOV.U32 R11, RZ, RZ, 0x3fd80000 ;  /* 0x3fd80000ff0b7424 */ /* 0x000fe200078e00ff */
[----:B------:R-:W-:Y:S01]  /*2f90*/  BSSY.RECONVERGENT B1, `(.L_x_95) ;  /* 0x0000016000017945 */ /* 0x000fe20003800200 */
[----:B------:R-:W-:-:S03]  /*2fa0*/  DSETP.NEU.AND P1, PT, R36, 1, PT ;  /* 0x3ff000002400742a */ /* 0x000fc60003f2d000 */
        /* <DEDUP_REMOVED lines=15> */
[----:B------:R-:W-:Y:S01]  /*30a0*/  MOV R46, 0x30d0 ;  /* 0x000030d0002e7802 */ /* 0x000fe20000000f00 */
[----:B------:R-:W-:-:S07]  /*30b0*/  IMAD.MOV.U32 R45, RZ, RZ, R49 ;  /* 0x000000ffff2d7224 */ /* 0x000fce00078e0031 */
[----:B------:R-:W-:Y:S05]  /*30c0*/  CALL.REL.NOINC `($__internal_6_$__cuda_sm20_dsqrt_rn_f64_mediumpath_v1) ;  /* 0x0000000800f47944 */ /* 0x000fea0003c00000 */
[----:B------:R-:W-:Y:S02]  /*30d0*/  IMAD.MOV.U32 R34, RZ, RZ, R8 ;  /* 0x000000ffff227224 */ /* 0x000fe400078e0008 */
[----:B------:R-:W-:-:S07]  /*30e0*/  IMAD.MOV.U32 R35, RZ, RZ, R9 ;  /* 0x000000ffff237224 */ /* 0x000fce00078e0009 */
.L_x_96:
[----:B------:R-:W-:Y:S05]  /*30f0*/  BSYNC.RECONVERGENT B1 ;  /* 0x0000000000017941 */ /* 0x000fea0003800200 */
.L_x_95:
[----:B------:R-:W-:Y:S01]  /*3100*/  FSEL R11, R35, 2.0633285045623779297, P1 ;  /* 0x40040d93230b7808 */ /* 0x000fe20000800000 */
[----:B------:R-:W-:Y:S01]  /*3110*/  IMAD.MOV.U32 R35, RZ, RZ, R3 ;  /* 0x000000ffff237224 */ /* 0x000fe200078e0003 */
[----:B------:R-:W-:Y:S01]  /*3120*/  FSEL R10, R34, 1.0424960491180075572e-19, P1 ;  /* 0x1ff62705220a7808 */ /* 0x000fe20000800000 */
[----:B------:R-:W-:Y:S01]  /*3130*/  IMAD.MOV.U32 R34, RZ, RZ, R2 ;  /* 0x000000ffff227224 */ /* 0x000fe200078e0002 */
[----:B------:R-:W0:Y:S01]  /*3140*/  MUFU.RCP64H R9, R11 ;  /* 0x0000000b00097308 */ /* 0x000e220000001800 */
[----:B------:R-:W-:Y:S01]  /*3150*/  MOV R8, 0x1 ;  /* 0x0000000100087802 */ /* 0x000fe20000000f00 */
[----:B------:R-:W-:Y:S01]  /*3160*/  BSSY.RECONVERGENT B1, `(.L_x_97) ;  /* 0x0000015000017945 */ /* 0x000fe20003800200 */
[----:B------:R-:W-:-:S04]  /*3170*/  FSETP.GEU.AND P2, PT, |R3|, 6.5827683646048100446e-37, PT ;  /* 0x036000000300780b */ /* 0x000fc80003f4e200 */
        /* <DEDUP_REMOVED lines=17> */
[----:B------:R-:W-:Y:S01]  /*3290*/  IMAD.MOV.U32 R8, RZ, RZ, R2 ;  /* 0x000000ffff087224 */ /* 0x000fe200078e0002 */
[----:B------:R-:W-:-:S07]  /*32a0*/  MOV R9, R3 ;  /* 0x0000000300097202 */ /* 0x000fce0000000f00 */
.L_x_98:
[----:B------:R-:W-:Y:S05]  /*32b0*/  BSYNC.RECONVERGENT B1 ;  /* 0x0000000000017941 */ /* 0x000fea0003800200 */
.L_x_97:
[----:B------:R-:W-:Y:S01]  /*32c0*/  DMUL R8, R30, R8 ;  /* 0x000000081e087228 */ /* 0x000fe20000000000 */
[----:B------:R-:W-:Y:S01]  /*32d0*/  UMOV UR4, 0xd2f1a9fc ;  /* 0xd2f1a9fc00047882 */ /* 0x000fe20000000000 */
[----:B------:R-:W-:-:S06]  /*32e0*/  UMOV UR5, 0x3f50624d ;  /* 0x3f50624d00057882 */ /* 0x000fcc0000000000 */
[----:B------:R-:W-:-:S08]  /*32f0*/  DFMA R8, R12, R38, R8 ;  /* 0x000000260c08722b */ /* 0x000fd00000000008 */
[----:B------:R-:W-:-:S08]  /*3300*/  DMUL R10, R26, R8 ;  /* 0x000000081a0a7228 */ /* 0x000fd00000000000 */
[----:B------:R-:W-:-:S14]  /*3310*/  DSETP.GEU.AND P1, PT, R10, UR4, PT ;  /* 0x000000040a007e2a */ /* 0x000fdc000bf2e000 */
[----:B------:R-:W-:Y:S05]  /*3320*/  @!P1 BRA `(.L_x_74) ;  /* 0x0000000000409947 */ /* 0x000fea0003800000 */
[----:B------:R-:W0:Y:S01]  /*3330*/  LDCU.64 UR4, c[0x0][0x3a0] ;  /* 0x00007400ff0477ac */ /* 0x000e220008000a00 */
[----:B------:R-:W1:Y:S01]  /*3340*/  LDCU.64 UR6, c[0x0][0x388] ;  /* 0x00007100ff0677ac */ /* 0x000e620008000a00 */
[----:B0-----:R-:W-:Y:S02]  /*3350*/  IMAD R3, R4, UR4, RZ ;  /* 0x0000000404037c24 */ /* 0x001fe4000f8e02ff */
[----:B------:R-:W-:-:S04]  /*3360*/  IMAD.WIDE.U32 R8, R6, UR4, R40 ;  /* 0x0000000406087c25 */ /* 0x000fc8000f8e0028 */
[----:B------:R-:W-:Y:S01]  /*3370*/  IMAD R3, R6, UR5, R3 ;  /* 0x0000000506037c24 */ /* 0x000fe2000f8e0203 */
[----:B-1----:R-:W-:-:S03]  /*3380*/  LEA R2, P1, R8, UR6, 0x3 ;  /* 0x0000000608027c11 */ /* 0x002fc6000f8218ff */
[----:B------:R-:W-:-:S05]  /*3390*/  IMAD.IADD R3, R3, 0x1, R9 ;  /* 0x0000000103037824 */ /* 0x000fca00078e0209 */
[----:B------:R-:W-:-:S05]  /*33a0*/  LEA.HI.X R3, R8, UR7, R3, 0x3, P1 ;  /* 0x0000000708037c11 */ /* 0x000fca00088f1c03 */
[----:B------:R-:W2:Y:S01]  /*33b0*/  LDG.E.64 R8, desc[UR8][R2.64] ;  /* 0x0000000802087981 */ /* 0x000ea2000c1e1b00 */
[----:B------:R-:W-:-:S05]  /*33c0*/  IADD3 R40, P1, PT, R40, 0x1, RZ ;  /* 0x0000000128287810 */ /* 0x000fca0007f3e0ff */
[----:B------:R-:W-:Y:S01]  /*33d0*/  IMAD.X R41, RZ, RZ, R41, P1 ;  /* 0x000000ffff297224 */ /* 0x000fe200008e0629 */
[----:B------:R-:W-:-:S04]  /*33e0*/  ISETP.GE.U32.AND P1, PT, R40, UR4, PT ;  /* 0x0000000428007c0c */ /* 0x000fc8000bf26070 */
[----:B------:R-:W-:Y:S01]  /*33f0*/  ISETP.GE.U32.AND.EX P1, PT, R41, UR5, PT, P1 ;  /* 0x0000000529007c0c */ /* 0x000fe2000bf26110 */
[----:B--2---:R-:W-:-:S07]  /*3400*/  DADD R8, R10, R8 ;  /* 0x000000000a087229 */ /* 0x004fce0000000008 */
[----:B------:R1:W-:Y:S05]  /*3410*/  STG.E.64 desc[UR8][R2.64], R8 ;  /* 0x0000000802007986 */ /* 0x0003ea000c101b08 */
[----:B------:R-:W-:Y:S05]  /*3420*/  @!P1 BRA `(.L_x_99) ;  /* 0xffffffe800249947 */ /* 0x000fea000383ffff */
.L_x_74:
[----:B------:R-:W-:Y:S05]  /*3430*/  BSYNC.RECONVERGENT B0 ;  /* 0x0000000000007941 */ /* 0x000fea0003800200 */
.L_x_73:
[----:B------:R-:W-:Y:S05]  /*3440*/  @P0 BRA `(.L_x_100) ;  /* 0xffffffcc00440947 */ /* 0x000fea000383ffff */
[----:B------:R-:W-:Y:S05]  /*3450*/  EXIT ;  /* 0x000000000000794d */ /* 0x000fea0003800000 */
        .weak           $__internal_4_$__cuda_sm20_dblrcp_rn_slowpath_v3
        .type           $__internal_4_$__cuda_sm20_dblrcp_rn_slowpath_v3,@function
        .size           $__internal_4_$__cuda_sm20_dblrcp_rn_slowpath_v3,($__internal_5_$__cuda_sm20_div_rn_f64_full - $__internal_4_$__cuda_sm20_dblrcp_rn_slowpath_v3)
$__internal_4_$__cuda_sm20_dblrcp_rn_slowpath_v3:
[----:B------:R-:W-:Y:S01]  /*3460*/  DSETP.GTU.AND P1, PT, |R2|, +INF , PT ;  /* 0x7ff000000200742a */ /* 0x000fe20003f2c200 */
[----:B------:R-:W-:-:S13]  /*3470*/  BSSY.RECONVERGENT B2, `(.L_x_101) ;  /* 0x0000024000027945 */ /* 0x000fda0003800200 */
[----:B------:R-:W-:Y:S05]  /*3480*/  @P1 BRA `(.L_x_102) ;  /* 0x0000000000801947 */ /* 0x000fea0003800000 */
[----:B------:R-:W-:-:S05]  /*3490*/  LOP3.LUT R10, R3, 0x7fffffff, RZ, 0xc0, !PT ;  /* 0x7fffffff030a7812 */ /* 0x000fca00078ec0ff */
[----:B------:R-:W-:-:S05]  /*34a0*/  VIADD R8, R10, 0xffffffff ;  /* 0xffffffff0a087836 */ /* 0x000fca0000000000 */
        /* <DEDUP_REMOVED lines=8> */
[----:B------:R-:W0:Y:S01]  /*3530*/  MUFU.RCP64H R9, R33 ;  /* 0x0000002100097308 */ /* 0x000e220000001800 */
[----:B------:R-:W-:-:S06]  /*3540*/  IMAD.MOV.U32 R8, RZ, RZ, R5 ;  /* 0x000000ffff087224 */ /* 0x000fcc00078e0005 */
        /* <DEDUP_REMOVED lines=10> */
.L_x_104:
[----:B------:R-:W-:Y:S01]  /*35f0*/  DMUL R10, R2, 8.11296384146066816958e+31 ;  /* 0x46900000020a7828 */ /* 0x000fe20000000000 */
[----:B------:R-:W-:-:S05]  /*3600*/  MOV R2, R5 ;  /* 0x0000000500027202 */ /* 0x000fca0000000f00 */
        /* <DEDUP_REMOVED lines=8> */
.L_x_102:
[----:B------:R-:W-:Y:S01]  /*3690*/  LOP3.LUT R9, R3, 0x80000, RZ, 0xfc, !PT ;  /* 0x0008000003097812 */ /* 0x000fe200078efcff */
[----:B------:R-:W-:-:S07]  /*36a0*/  IMAD.MOV.U32 R8, RZ, RZ, R2 ;  /* 0x000000ffff087224 */ /* 0x000fce00078e0002 */
.L_x_103:
[----:B------:R-:W-:Y:S05]  /*36b0*/  BSYNC.RECONVERGENT B2 ;  /* 0x0000000000027941 */ /* 0x000fea0003800200 */
.L_x_101:
[----:B------:R-:W-:-:S04]  /*36c0*/  IMAD.MOV.U32 R45, RZ, RZ, 0x0 ;  /* 0x00000000ff2d7424 */ /* 0x000fc800078e00ff */
[----:B------:R-:W-:Y:S05]  /*36d0*/  RET.REL.NODEC R44 `(discretize_kernel_single_pattern) ;  /* 0xffffffc82c487950 */ /* 0x000fea0003c3ffff */
        .weak           $__internal_5_$__cuda_sm20_div_rn_f64_full
        .type           $__internal_5_$__cuda_sm20_div_rn_f64_full,@function
        .size           $__internal_5_$__cuda_sm20_div_rn_f64_full,($__internal_6_$__cuda_sm20_dsqrt_rn_f64_mediumpath_v1 - $__internal_5_$__cuda_sm20_div_rn_f64_full)
$__internal_5_$__cuda_sm20_div_rn_f64_full:
[C---:B------:R-:W-:Y:S01]  /*36e0*/  FSETP.GEU.AND P1, PT, |R3|.reuse, 1.469367938527859385e-39, PT ;  /* 0x001000000300780b */ /* 0x040fe20003f2e200 */
[----:B------:R-:W-:Y:S01]  /*36f0*/  IMAD.MOV.U32 R50, RZ, RZ, 0x1 ;  /* 0x00000001ff327424 */ /* 0x000fe200078e00ff */
[----:B------:R-:W-:Y:S01]  /*3700*/  LOP3.LUT R46, R3, 0x800fffff, RZ, 0xc0, !PT ;  /* 0x800fffff032e7812 */ /* 0x000fe200078ec0ff */
[----:B------:R-:W-:Y:S01]  /*3710*/  IMAD.MOV.U32 R48, RZ, RZ, R8 ;  /* 0x000000ffff307224 */ /* 0x000fe200078e0008 */
[C---:B------:R-:W-:Y:S01]  /*3720*/  FSETP.GEU.AND P3, PT, |R9|.reuse, 1.469367938527859385e-39, PT ;  /* 0x001000000900780b */ /* 0x040fe20003f6e200 */
[----:B------:R-:W-:Y:S01]  /*3730*/  BSSY.RECONVERGENT B2, `(.L_x_105) ;  /* 0x0000052000027945 */ /* 0x000fe20003800200 */
[----:B------:R-:W-:Y:S01]  /*3740*/  LOP3.LUT R47, R46, 0x3ff00000, RZ, 0xfc, !PT ;  /* 0x3ff000002e2f7812 */ /* 0x000fe200078efcff */
[----:B------:R-:W-:Y:S01]  /*3750*/  IMAD.MOV.U32 R46, RZ, RZ, R2 ;  /* 0x000000ffff2e7224 */ /* 0x000fe200078e0002 */
[----:B------:R-:W-:Y:S02]  /*3760*/  LOP3.LUT R10, R9, 0x7ff00000, RZ, 0xc0, !PT ;  /* 0x7ff00000090a7812 */ /* 0x000fe400078ec0ff */
[----:B------:R-:W-:-:S03]  /*3770*/  LOP3.LUT R11, R3, 0x7ff00000, RZ, 0xc0, !PT ;  /* 0x7ff00000030b7812 */ /* 0x000fc600078ec0ff */
[----:B------:R-:W-:Y:S01]  /*3780*/  @!P1 DMUL R46, R2, 8.98846567431157953865e+307 ;  /* 0x7fe00000022e9828 */ /* 0x000fe20000000000 */
[----:B------:R-:W-:-:S03]  /*3790*/  ISETP.GE.U32.AND P2, PT, R10, R11, PT ;  /* 0x0000000b0a00720c */ /* 0x000fc60003f46070 */
[----:B------:R-:W-:Y:S02]  /*37a0*/  @!P3 LOP3.LUT R5, R3, 0x7ff00000, RZ, 0xc0, !PT ;  /* 0x7ff000000305b812 */ /* 0x000fe400078ec0ff */
[----:B------:R-:W0:Y:S02]  /*37b0*/  MUFU.RCP64H R51, R47 ;  /* 0x0000002f00337308 */ /* 0x000e240000001800 */
[----:B------:R-:W-:Y:S01]  /*37c0*/  @!P3 ISETP.GE.U32.AND P4, PT, R10, R5, PT ;  /* 0x000000050a00b20c */ /* 0x000fe20003f86070 */
[----:B------:R-:W-:Y:S01]  /*37d0*/  IMAD.MOV.U32 R5, RZ, RZ, 0x1ca00000 ;  /* 0x1ca00000ff057424 */ /* 0x000fe200078e00ff */
[----:B------:R-:W-:-:S04]  /*37e0*/  @!P1 LOP3.LUT R11, R47, 0x7ff00000, RZ, 0xc0, !PT ;  /* 0x7ff000002f0b9812 */ /* 0x000fc800078ec0ff */
[----:B------:R-:W-:-:S04]  /*37f0*/  @!P3 SEL R33, R5, 0x63400000, !P4 ;  /* 0x634000000521b807 */ /* 0x000fc80006000000 */
[----:B------:R-:W-:Y:S01]  /*3800*/  @!P3 LOP3.LUT R33, R33, 0x80000000, R9, 0xf8, !PT ;  /* 0x800000002121b812 */ /* 0x000fe200078ef809 */
[----:B0-----:R-:W-:-:S08]  /*3810*/  DFMA R44, R50, -R46, 1 ;  /* 0x3ff00000322c742b */ /* 0x001fd0000000082e */
[----:B------:R-:W-:-:S08]  /*3820*/  DFMA R44, R44, R44, R44 ;  /* 0x0000002c2c2c722b */ /* 0x000fd0000000002c */
[----:B------:R-:W-:Y:S01]  /*3830*/  DFMA R50, R50, R44, R50 ;  /* 0x0000002c3232722b */ /* 0x000fe20000000032 */
[----:B------:R-:W-:Y:S01]  /*3840*/  SEL R45, R5, 0x63400000, !P2 ;  /* 0x63400000052d7807 */ /* 0x000fe20005000000 */
[----:B------:R-:W-:-:S03]  /*3850*/  @!P3 IMAD.MOV.U32 R44, RZ, RZ, RZ ;  /* 0x000000ffff2cb224 */ /* 0x000fc600078e00ff */
[----:B------:R-:W-:-:S03]  /*3860*/  LOP3.LUT R49, R45, 0x800fffff, R9, 0xf8, !PT ;  /* 0x800fffff2d317812 */ /* 0x000fc600078ef809 */
[----:B------:R-:W-:Y:S01]  /*3870*/  DFMA R52, R50, -R46, 1 ;  /* 0x3ff000003234742b */ /* 0x000fe2000000082e */
[----:B------:R-:W-:Y:S02]  /*3880*/  @!P3 LOP3.LUT R45, R33, 0x100000, RZ, 0xfc, !PT ;  /* 0x00100000212db812 */ /* 0x000fe400078efcff */
[----:B------:R-:W-:-:S04]  /*3890*/  MOV R33, R10 ;  /* 0x0000000a00217202 */ /* 0x000fc80000000f00 */
[----:B------:R-:W-:Y:S02]  /*38a0*/  @!P3 DFMA R48, R48, 2, -R44 ;  /* 0x400000003030b82b */ /* 0x000fe4000000082c */
[----:B------:R-:W-:-:S08]  /*38b0*/  DFMA R52, R50, R52, R50 ;  /* 0x000000343234722b */ /* 0x000fd00000000032 */
[----:B------:R-:W-:Y:S01]  /*38c0*/  DMUL R44, R52, R48 ;  /* 0x00000030342c7228 */ /* 0x000fe20000000000 */
[----:B------:R-:W-:-:S07]  /*38d0*/  @!P3 LOP3.LUT R33, R49, 0x7ff00000, RZ, 0xc0, !PT ;  /* 0x7ff000003121b812 */ /* 0x000fce00078ec0ff */
[----:B------:R-:W-:-:S08]  /*38e0*/  DFMA R50, R44, -R46, R48 ;  /* 0x8000002e2c32722b */ /* 0x000fd00000000030 */
[----:B------:R-:W-:Y:S01]  /*38f0*/  DFMA R50, R52, R50, R44 ;  /* 0x000000323432722b */ /* 0x000fe2000000002c */
[----:B------:R-:W-:-:S05]  /*3900*/  VIADD R44, R33, 0xffffffff ;  /* 0xffffffff212c7836 */ /* 0x000fca0000000000 */
[----:B------:R-:W-:Y:S01]  /*3910*/  ISETP.GT.U32.AND P1, PT, R44, 0x7feffffe, PT ;  /* 0x7feffffe2c00780c */ /* 0x000fe20003f24070 */
[----:B------:R-:W-:-:S05]  /*3920*/  VIADD R44, R11, 0xffffffff ;  /* 0xffffffff0b2c7836 */ /* 0x000fca0000000000 */
        /* <DEDUP_REMOVED lines=19> */
[----:B------:R-:W-:Y:S01]  /*3a60*/  IMAD.MOV R9, RZ, RZ, -R5 ;  /* 0x000000ffff097224 */ /* 0x000fe200078e0a05 */
[----:B------:R-:W-:Y:S02]  /*3a70*/  MOV R8, RZ ;  /* 0x000000ff00087202 */ /* 0x000fe40000000f00 */
[----:B------:R-:W-:-:S04]  /*3a80*/  IADD3 R5, PT, PT, -R5, -0x43300000, RZ ;  /* 0xbcd0000005057810 */ /* 0x000fc80007ffe1ff */
[----:B------:R-:W-:Y:S02]  /*3a90*/  DFMA R8, R44, -R8, R50 ;  /* 0x800000082c08722b */ /* 0x000fe40000000032 */
[----:B------:R-:W-:-:S08]  /*3aa0*/  DMUL.RP R50, R50, R10 ;  /* 0x0000000a32327228 */ /* 0x000fd00000008000 */
[----:B------:R-:W-:Y:S02]  /*3ab0*/  FSETP.NEU.AND P1, PT, |R9|, R5, PT ;  /* 0x000000050900720b */ /* 0x000fe40003f2d200 */
[----:B------:R-:W-:Y:S02]  /*3ac0*/  LOP3.LUT R3, R51, R2, RZ, 0x3c, !PT ;  /* 0x0000000233037212 */ /* 0x000fe400078e3cff */
[----:B------:R-:W-:Y:S02]  /*3ad0*/  FSEL R44, R50, R44, !P1 ;  /* 0x0000002c322c7208 */ /* 0x000fe40004800000 */
[----:B------:R-:W-:Y:S01]  /*3ae0*/  FSEL R45, R3, R45, !P1 ;  /* 0x0000002d032d7208 */ /* 0x000fe20004800000 */
[----:B------:R-:W-:Y:S06]  /*3af0*/  BRA `(.L_x_107) ;  /* 0x0000000000547947 */ /* 0x000fec0003800000 */
.L_x_106:
        /* <DEDUP_REMOVED lines=12> */
[----:B------:R-:W-:Y:S02]  /*3bc0*/  @!P1 IMAD.MOV.U32 R44, RZ, RZ, RZ ;  /* 0x000000ffff2c9224 */ /* 0x000fe400078e00ff */
[----:B------:R-:W-:Y:S02]  /*3bd0*/  @P1 IMAD.MOV.U32 R44, RZ, RZ, RZ ;  /* 0x000000ffff2c1224 */ /* 0x000fe400078e00ff */
[----:B------:R-:W-:Y:S01]  /*3be0*/  @P1 IMAD.MOV.U32 R45, RZ, RZ, R2 ;  /* 0x000000ffff2d1224 */ /* 0x000fe200078e0002 */
[----:B------:R-:W-:Y:S06]  /*3bf0*/  BRA `(.L_x_107) ;  /* 0x0000000000147947 */ /* 0x000fec0003800000 */
.L_x_109:
[----:B------:R-:W-:Y:S01]  /*3c00*/  LOP3.LUT R45, R3, 0x80000, RZ, 0xfc, !PT ;  /* 0x00080000032d7812 */ /* 0x000fe200078efcff */
[----:B------:R-:W-:Y:S01]  /*3c10*/  IMAD.MOV.U32 R44, RZ, RZ, R2 ;  /* 0x000000ffff2c7224 */ /* 0x000fe200078e0002 */
[----:B------:R-:W-:Y:S06]  /*3c20*/  BRA `(.L_x_107) ;  /* 0x0000000000087947 */ /* 0x000fec0003800000 */
.L_x_108:
[----:B------:R-:W-:Y:S02]  /*3c30*/  LOP3.LUT R45, R9, 0x80000, RZ, 0xfc, !PT ;  /* 0x00080000092d7812 */ /* 0x000fe400078efcff */
[----:B------:R-:W-:-:S07]  /*3c40*/  MOV R44, R8 ;  /* 0x00000008002c7202 */ /* 0x000fce0000000f00 */
.L_x_107:
[----:B------:R-:W-:Y:S05]  /*3c50*/  BSYNC.RECONVERGENT B2 ;  /* 0x0000000000027941 */ /* 0x000fea0003800200 */
.L_x_105:
[----:B------:R-:W-:Y:S02]  /*3c60*/  IMAD.MOV.U32 R33, RZ, RZ, 0x0 ;  /* 0x00000000ff217424 */ /* 0x000fe400078e00ff */
[----:B------:R-:W-:Y:S02]  /*3c70*/  IMAD.MOV.U32 R2, RZ, RZ, R44 ;  /* 0x000000ffff027224 */ /* 0x000fe400078e002c */
[----:B------:R-:W-:Y:S01]  /*3c80*/  IMAD.MOV.U32 R3, RZ, RZ, R45 ;  /* 0x000000ffff037224 */ /* 0x000fe200078e002d */
[----:B------:R-:W-:Y:S06]  /*3c90*/  RET.REL.NODEC R32 `(discretize_kernel_single_pattern) ;  /* 0xffffffc020d87950 */ /* 0x000fec0003c3ffff */
        .weak           $__internal_6_$__cuda_sm20_dsqrt_rn_f64_mediumpath_v1
        .type           $__internal_6_$__cuda_sm20_dsqrt_rn_f64_mediumpath_v1,@function
        .size           $__internal_6_$__cuda_sm20_dsqrt_rn_f64_mediumpath_v1,($discretize_kernel_single_pattern$__internal_accurate_pow - $__internal_6_$__cuda_sm20_dsqrt_rn_f64_mediumpath_v1)
$__internal_6_$__cuda_sm20_dsqrt_rn_f64_mediumpath_v1:
[----:B------:R-:W-:Y:S01]  /*3ca0*/  ISETP.GE.U32.AND P2, PT, R44, -0x3400000, PT ;  /* 0xfcc000002c00780c */ /* 0x000fe20003f46070 */
[----:B------:R-:W-:Y:S01]  /*3cb0*/  BSSY.RECONVERGENT B2, `(.L_x_110) ;  /* 0x0000024000027945 */ /* 0x000fe20003800200 */
[----:B------:R-:W-:-:S11]  /*3cc0*/  IMAD.MOV.U32 R44, RZ, RZ, R48 ;  /* 0x000000ffff2c7224 */ /* 0x000fd600078e0030 */
        /* <DEDUP_REMOVED lines=9> */
.L_x_111:
        /* <DEDUP_REMOVED lines=22> */
[----:B------:R-:W-:Y:S01]  /*3ec0*/  VIADD R9, R9, 0xfcb00000 ;  /* 0xfcb0000009097836 */ /* 0x000fe20000000000 */
[----:B------:R-:W-:Y:S06]  /*3ed0*/  BRA `(.L_x_112) ;  /* 0x0000000000047947 */ /* 0x000fec0003800000 */
.L_x_113:
[----:B------:R-:W-:-:S11]  /*3ee0*/  DADD R8, R44, R44 ;  /* 0x000000002c087229 */ /* 0x000fd6000000002c */
.L_x_112:
[----:B------:R-:W-:Y:S05]  /*3ef0*/  BSYNC.RECONVERGENT B2 ;  /* 0x0000000000027941 */ /* 0x000fea0003800200 */
.L_x_110:
[----:B------:R-:W-:-:S04]  /*3f00*/  IMAD.MOV.U32 R47, RZ, RZ, 0x0 ;  /* 0x00000000ff2f7424 */ /* 0x000fc800078e00ff */
[----:B------:R-:W-:Y:S05]  /*3f10*/  RET.REL.NODEC R46 `(discretize_kernel_single_pattern) ;  /* 0xffffffc02e387950 */ /* 0x000fea0003c3ffff */
        .type           $discretize_kernel_single_pattern$__internal_accurate_pow,@function
        .size           $discretize_kernel_single_pattern$__internal_accurate_pow,(.L_x_124 - $discretize_kernel_single_pattern$__internal_accurate_pow)
$discretize_kernel_single_pattern$__internal_accurate_pow:
[----:B------:R-:W-:Y:S01]  /*3f20*/  ISETP.GT.U32.AND P1, PT, R5, 0xfffff, PT ;  /* 0x000fffff0500780c */ /* 0x000fe20003f24070 */
[--C-:B------:R-:W-:Y:S01]  /*3f30*/  IMAD.MOV.U32 R9, RZ, RZ, R5.reuse ;  /* 0x000000ffff097224 */ /* 0x100fe200078e0005 */
[----:B------:R-:W-:Y:S01]  /*3f40*/  MOV R11, R5 ;  /* 0x00000005000b7202 */ /* 0x000fe20000000f00 */
[----:B------:R-:W-:Y:S01]  /*3f50*/  UMOV UR4, 0x7d2cafe2 ;  /* 0x7d2cafe200047882 */ /* 0x000fe20000000000 */
[----:B------:R-:W-:Y:S01]  /*3f60*/  UMOV UR5, 0x3eb0f5ff ;  /* 0x3eb0f5ff00057882 */ /* 0x000fe20000000000 */
[----:B------:R-:W-:Y:S01]  /*3f70*/  SHF.R.U32.HI R5, RZ, 0x14, R5 ;  /* 0x00000014ff057819 */ /* 0x000fe20000011605 */
[----:B------:R-:W-:Y:S01]  /*3f80*/  UMOV UR6, 0x3b39803f ;  /* 0x3b39803f00067882 */ /* 0x000fe20000000000 */
[----:B------:R-:W-:-:S06]  /*3f90*/  UMOV UR7, 0x3c7abc9e ;  /* 0x3c7abc9e00077882 */ /* 0x000fcc0000000000 */
[----:B------:R-:W-:-:S10]  /*3fa0*/  @!P1 DMUL R32, R10, 1.80143985094819840000e+16 ;  /* 0x435000000a209828 */ /* 0x000fd40000000000 */
[----:B------:R-:W-:Y:S01]  /*3fb0*/  @!P1 IMAD.MOV.U32 R9, RZ, RZ, R33 ;  /* 0x000000ffff099224 */ /* 0x000fe200078e0021 */
[----:B------:R-:W-:Y:S01]  /*3fc0*/  @!P1 LEA.HI R5, R33, 0xffffffca, RZ, 0xc ;  /* 0xffffffca21059811 */ /* 0x000fe200078f60ff */
[----:B------:R-:W-:-:S03]  /*3fd0*/  @!P1 IMAD.MOV.U32 R10, RZ, RZ, R32 ;  /* 0x000000ffff0a9224 */ /* 0x000fc600078e0020 */
[----:B------:R-:W-:Y:S01]  /*3fe0*/  LOP3.LUT R9, R9, 0x800fffff, RZ, 0xc0, !PT ;  /* 0x800fffff09097812 */ /* 0x000fe200078ec0ff */
[----:B------:R-:W-:Y:S02]  /*3ff0*/  IMAD.MOV.U32 R48, RZ, RZ, R10 ;  /* 0x000000ffff307224 */ /* 0x000fe400078e000a */
[----:B------:R-:W-:Y:S01]  /*4000*/  IMAD.MOV.U32 R10, RZ, RZ, RZ ;  /* 0x000000ffff0a7224 */ /* 0x000fe200078e00ff */
[----:B------:R-:W-:-:S04]  /*4010*/  LOP3.LUT R9, R9, 0x3ff00000, RZ, 0xfc, !PT ;  /* 0x3ff0000009097812 */ /* 0x000fc800078efcff */
[----:B------:R-:W-:Y:S01]  /*4020*/  ISETP.GE.U32.AND P2, PT, R9, 0x3ff6a09f, PT ;  /* 0x3ff6a09f0900780c */ /* 0x000fe20003f46070 */
[----:B------:R-:W-:-:S12]  /*4030*/  IMAD.MOV.U32 R49, RZ, RZ, R9 ;  /* 0x000000ffff317224 */ /* 0x000fd800078e0009 */
[----:B------:R-:W-:-:S05]  /*4040*/  @P2 VIADD R9, R49, 0xfff00000 ;  /* 0xfff0000031092836 */ /* 0x000fca0000000000 */
[----:B------:R-:W-:Y:S01]  /*4050*/  @P2 MOV R49, R9 ;  /* 0x0000000900312202 */ /* 0x000fe20000000f00 */
[C---:B------:R-:W-:Y:S01]  /*4060*/  VIADD R9, R5.reuse, 0xfffffc01 ;  /* 0xfffffc0105097836 */ /* 0x040fe20000000000 */
[----:B------:R-:W-:-:S04]  /*4070*/  @P2 IADD3 R9, PT, PT, R5, -0x3fe, RZ ;  /* 0xfffffc0205092810 */ /* 0x000fc80007ffe0ff */
[C---:B------:R-:W-:Y:S02]  /*4080*/  DADD R44, R48.reuse, 1 ;  /* 0x3ff00000302c7429 */ /* 0x040fe40000000000 */
[----:B------:R-:W-:-:S04]  /*4090*/  DADD R48, R48, -1 ;  /* 0xbff0000030307429 */ /* 0x000fc80000000000 */
[----:B------:R-:W0:Y:S02]  /*40a0*/  MUFU.RCP64H R11, R45 ;  /* 0x0000002d000b7308 */ /* 0x000e240000001800 */
[----:B0-----:R-:W-:-:S08]  /*40b0*/  DFMA R46, -R44, R10, 1 ;  /* 0x3ff000002c2e742b */ /* 0x001fd0000000010a */
[----:B------:R-:W-:-:S08]  /*40c0*/  DFMA R46, R46, R46, R46 ;  /* 0x0000002e2e2e722b */ /* 0x000fd0000000002e */
[----:B------:R-:W-:Y:S01]  /*40d0*/  DFMA R46, R10, R46, R10 ;  /* 0x0000002e0a2e722b */ /* 0x000fe2000000000a */
[----:B------:R-:W-:Y:S02]  /*40e0*/  IMAD.MOV.U32 R10, RZ, RZ, 0x41ad3b5a ;  /* 0x41ad3b5aff0a7424 */ /* 0x000fe400078e00ff */
[----:B------:R-:W-:-:S05]  /*40f0*/  IMAD.MOV.U32 R11, RZ, RZ, 0x3ed0f5d2 ;  /* 0x3ed0f5d2ff0b7424 */ /* 0x000fca00078e00ff */
[----:B------:R-:W-:-:S08]  /*4100*/  DMUL R50, R48, R46 ;  /* 0x0000002e30327228 */ /* 0x000fd00000000000 */
[----:B------:R-:W-:-:S08]  /*4110*/  DFMA R50, R48, R46, R50 ;  /* 0x0000002e3032722b */ /* 0x000fd00000000032 */
[----:B------:R-:W-:-:S08]  /*4120*/  DMUL R52, R50, R50 ;  /* 0x0000003232347228 */ /* 0x000fd00000000000 */
[----:B------:R-:W-:Y:S01]  /*4130*/  DFMA R10, R52, UR4, R10 ;  /* 0x00000004340a7c2b */ /* 0x000fe2000800000a */
[----:B------:R-:W-:Y:S01]  /*4140*/  UMOV UR4, 0x75488a3f ;  /* 0x75488a3f00047882 */ /* 0x000fe20000000000 */
[----:B------:R-:W-:-:S06]  /*4150*/  UMOV UR5, 0x3ef3b20a ;  /* 0x3ef3b20a00057882 */ /* 0x000fcc0000000000 */
[----:B------:R-:W-:Y:S01]  /*4160*/  DFMA R44, R52, R10, UR4 ;  /* 0x00000004342c7e2b */ /* 0x000fe2000800000a */
[----:B------:R-:W-:Y:S01]  /*4170*/  UMOV UR4, 0xe4faecd5 ;  /* 0xe4faecd500047882 */ /* 0x000fe20000000000 */
[----:B------:R-:W-:Y:S01]  /*4180*/  UMOV UR5, 0x3f1745cd ;  /* 0x3f1745cd00057882 */ /* 0x000fe20000000000 */
[----:B------:R-:W-:-:S05]  /*4190*/  DADD R10, R48, -R50 ;  /* 0x00000000300a7229 */ /* 0x000fca0000000832 */
[----:B------:R-:W-:Y:S01]  /*41a0*/  DFMA R44, R52, R44, UR4 ;  /* 0x00000004342c7e2b */ /* 0x000fe2000800002c */
[----:B------:R-:W-:Y:S01]  /*41b0*/  UMOV UR4, 0x258a578b ;  /* 0x258a578b00047882 */ /* 0x000fe20000000000 */
[----:B------:R-:W-:Y:S01]  /*41c0*/  UMOV UR5, 0x3f3c71c7 ;  /* 0x3f3c71c700057882 */ /* 0x000fe20000000000 */
[----:B------:R-:W-:-:S05]  /*41d0*/  DADD R10, R10, R10 ;  /* 0x000000000a0a7229 */ /* 0x000fca000000000a */
[----:B------:R-:W-:Y:S01]  /*41e0*/  DFMA R44, R52, R44, UR4 ;  /* 0x00000004342c7e2b */ /* 0x000fe2000800002c */
[----:B------:R-:W-:Y:S01]  /*41f0*/  UMOV UR4, 0x9242b910 ;  /* 0x9242b91000047882 */ /* 0x000fe20000000000 */
[----:B------:R-:W-:Y:S01]  /*4200*/  UMOV UR5, 0x3f624924 ;  /* 0x3f62492400057882 */ /* 0x000fe20000000000 */
[----:B------:R-:W-:-:S05]  /*4210*/  DFMA R10, R48, -R50, R10 ;  /* 0x80000032300a722b */ /* 0x000fca000000000a */
[----:B------:R-:W-:Y:S01]  /*4220*/  DFMA R44, R52, R44, UR4 ;  /* 0x00000004342c7e2b */ /* 0x000fe2000800002c */
[----:B------:R-:W-:Y:S01]  /*4230*/  UMOV UR4, 0x99999dfb ;  /* 0x99999dfb00047882 */ /* 0x000fe20000000000 */
[----:B------:R-:W-:Y:S01]  /*4240*/  UMOV UR5, 0x3f899999 ;  /* 0x3f89999900057882 */ /* 0x000fe20000000000 */
[----:B------:R-:W-:-:S05]  /*4250*/  DMUL R10, R46, R10 ;  /* 0x0000000a2e0a7228 */ /* 0x000fca0000000000 */
[----:B------:R-:W-:Y:S01]  /*4260*/  DFMA R44, R52, R44, UR4 ;  /* 0x00000004342c7e2b */ /* 0x000fe2000800002c */
[----:B------:R-:W-:Y:S01]  /*4270*/  UMOV UR4, 0x55555555 ;  /* 0x5555555500047882 */ /* 0x000fe20000000000 */
[----:B------:R-:W-:-:S03]  /*4280*/  UMOV UR5, 0x3fb55555 ;  /* 0x3fb5555500057882 */ /* 0x000fc60000000000 */
[----:B------:R-:W-:Y:S02]  /*4290*/  VIADD R55, R11, 0x100000 ;  /* 0x001000000b377836 */ /* 0x000fe40000000000 */
[----:B------:R-:W-:Y:S01]  /*42a0*/  IMAD.MOV.U32 R54, RZ, RZ, R10 ;  /* 0x000000ffff367224 */ /* 0x000fe200078e000a */
[----:B------:R-:W-:-:S08]  /*42b0*/  DFMA R48, R52, R44, UR4 ;  /* 0x0000000434307e2b */ /* 0x000fd0000800002c */
[----:B------:R-:W-:Y:S01]  /*42c0*/  DADD R46, -R48, UR4 ;  /* 0x00000004302e7e29 */ /* 0x000fe20008000100 */
[----:B------:R-:W-:Y:S01]  /*42d0*/  UMOV UR4, 0xb9e7b0 ;  /* 0x00b9e7b000047882 */ /* 0x000fe20000000000 */
[----:B------:R-:W-:-:S06]  /*42e0*/  UMOV UR5, 0x3c46a4cb ;  /* 0x3c46a4cb00057882 */ /* 0x000fcc0000000000 */
[----:B------:R-:W-:Y:S02]  /*42f0*/  DFMA R46, R52, R44, R46 ;  /* 0x0000002c342e722b */ /* 0x000fe4000000002e */
[----:B------:R-:W-:-:S06]  /*4300*/  DMUL R44, R50, R50 ;  /* 0x00000032322c7228 */ /* 0x000fcc0000000000 */
[----:B------:R-:W-:Y:S01]  /*4310*/  DADD R46, R46, -UR4 ;  /* 0x800000042e2e7e29 */ /* 0x000fe20008000000 */
[----:B------:R-:W-:Y:S01]  /*4320*/  UMOV UR4, 0x80000000 ;  /* 0x8000000000047882 */ /* 0x000fe20000000000 */
[C---:B------:R-:W-:Y:S01]  /*4330*/  DFMA R32, R50.reuse, R50, -R44 ;  /* 0x000000323220722b */ /* 0x040fe2000000082c */
[----:B------:R-:W-:Y:S01]  /*4340*/  UMOV UR5, 0x43300000 ;  /* 0x4330000000057882 */ /* 0x000fe20000000000 */
[----:B------:R-:W-:-:S06]  /*4350*/  DMUL R52, R50, R44 ;  /* 0x0000002c32347228 */ /* 0x000fcc0000000000 */
[C---:B------:R-:W-:Y:S02]  /*4360*/  DFMA R54, R50.reuse, R54, R32 ;  /* 0x000000363236722b */ /* 0x040fe40000000020 */
[----:B------:R-:W-:-:S08]  /*4370*/  DFMA R32, R50, R44, -R52 ;  /* 0x0000002c3220722b */ /* 0x000fd00000000834 */
[----:B------:R-:W-:Y:S02]  /*4380*/  DFMA R32, R10, R44, R32 ;  /* 0x0000002c0a20722b */ /* 0x000fe40000000020 */
[----:B------:R-:W-:-:S06]  /*4390*/  DADD R44, R48, R46 ;  /* 0x00000000302c7229 */ /* 0x000fcc000000002e */
[----:B------:R-:W-:Y:S02]  /*43a0*/  DFMA R32, R50, R54, R32 ;  /* 0x000000363220722b */ /* 0x000fe40000000020 */
[----:B------:R-:W-:Y:S02]  /*43b0*/  DADD R54, R48, -R44 ;  /* 0x0000000030367229 */ /* 0x000fe4000000082c */
[----:B------:R-:W-:-:S06]  /*43c0*/  DMUL R48, R44, R52 ;  /* 0x000000342c307228 */ /* 0x000fcc0000000000 */
[----:B------:R-:W-:Y:S02]  /*43d0*/  DADD R54, R46, R54 ;  /* 0x000000002e367229 */ /* 0x000fe40000000036 */
[----:B------:R-:W-:-:S08]  /*43e0*/  DFMA R46, R44, R52, -R48 ;  /* 0x000000342c2e722b */ /* 0x000fd00000000830 */
[----:B------:R-:W-:Y:S01]  /*43f0*/  DFMA R32, R44, R32, R46 ;  /* 0x000000202c20722b */ /* 0x000fe2000000002e */
[----:B------:R-:W-:Y:S01]  /*4400*/  LOP3.LUT R46, R9, 0x80000000, RZ, 0x3c, !PT ;  /* 0x80000000092e7812 */ /* 0x000fe200078e3cff */
[----:B------:R-:W-:-:S06]  /*4410*/  IMAD.MOV.U32 R47, RZ, RZ, 0x43300000 ;  /* 0x43300000ff2f7424 */ /* 0x000fcc00078e00ff */
[----:B------:R-:W-:Y:S02]  /*4420*/  DFMA R54, R54, R52, R32 ;  /* 0x000000343636722b */ /* 0x000fe40000000020 */
[----:B------:R-:W-:Y:S01]  /*4430*/  DADD R46, R46, -UR4 ;  /* 0x800000042e2e7e29 */ /* 0x000fe20008000000 */
[----:B------:R-:W-:Y:S01]  /*4440*/  UMOV UR4, 0xfefa39ef ;  /* 0xfefa39ef00047882 */ /* 0x000fe20000000000 */
[----:B------:R-:W-:-:S04]  /*4450*/  UMOV UR5, 0x3fe62e42 ;  /* 0x3fe62e4200057882 */ /* 0x000fc80000000000 */
[----:B------:R-:W-:-:S08]  /*4460*/  DADD R44, R48, R54 ;  /* 0x00000000302c7229 */ /* 0x000fd00000000036 */
[--C-:B------:R-:W-:Y:S02]  /*4470*/  DADD R32, R50, R44.reuse ;  /* 0x0000000032207229 */ /* 0x100fe4000000002c */
[----:B------:R-:W-:-:S06]  /*4480*/  DADD R48, R48, -R44 ;  /* 0x0000000030307229 */ /* 0x000fcc000000082c */
[----:B------:R-:W-:Y:S02]  /*4490*/  DADD R50, R50, -R32 ;  /* 0x0000000032327229 */ /* 0x000fe40000000820 */
[----:B------:R-:W-:-:S06]  /*44a0*/  DADD R48, R54, R48 ;  /* 0x0000000036307229 */ /* 0x000fcc0000000030 */
[----:B------:R-:W-:-:S08]  /*44b0*/  DADD R50, R44, R50 ;  /* 0x000000002c327229 */ /* 0x000fd00000000032 */
[----:B------:R-:W-:-:S08]  /*44c0*/  DADD R48, R48, R50 ;  /* 0x0000000030307229 */ /* 0x000fd00000000032 */
[----:B------:R-:W-:-:S08]  /*44d0*/  DADD R10, R10, R48 ;  /* 0x000000000a0a7229 */ /* 0x000fd00000000030 */
[----:B------:R-:W-:-:S08]  /*44e0*/  DADD R48, R32, R10 ;  /* 0x0000000020307229 */ /* 0x000fd0000000000a */
        /* <DEDUP_REMOVED lines=11> */
[----:B------:R-:W-:Y:S01]  /*45a0*/  DFMA R10, R10, 2, -R44 ;  /* 0x400000000a0a782b */ /* 0x000fe2000000082c */
[----:B------:R-:W-:Y:S02]  /*45b0*/  IMAD.MOV.U32 R46, RZ, RZ, 0x652b82fe ;  /* 0x652b82feff2e7424 */ /* 0x000fe400078e00ff */
[----:B------:R-:W-:-:S05]  /*45c0*/  IMAD.MOV.U32 R47, RZ, RZ, 0x3ff71547 ;  /* 0x3ff71547ff2f7424 */ /* 0x000fca00078e00ff */
[----:B------:R-:W-:-:S08]  /*45d0*/  DFMA R32, R32, 2, R10 ;  /* 0x400000002020782b */ /* 0x000fd0000000000a */
        /* <DEDUP_REMOVED lines=41> */
[----:B------:R-:W-:Y:S01]  /*4870*/  IMAD R45, R46, 0x100000, R11 ;  /* 0x001000002e2d7824 */ /* 0x000fe200078e020b */
[----:B------:R-:W-:Y:S01]  /*4880*/  MOV R44, R10 ;  /* 0x0000000a002c7202 */ /* 0x000fe20000000f00 */
[----:B------:R-:W-:Y:S06]  /*4890*/  @!P1 BRA `(.L_x_114) ;  /* 0x0000000000309947 */ /* 0x000fec0003800000 */
[----:B------:R-:W-:Y:S01]  /*48a0*/  FSETP.GEU.AND P2, PT, |R49|, 4.2275390625, PT ;  /* 0x408748003100780b */ /* 0x000fe20003f4e200 */
[C---:B------:R-:W-:Y:S02]  /*48b0*/  DADD R44, R48.reuse, +INF ;  /* 0x7ff00000302c7429 */ /* 0x040fe40000000000 */
[----:B------:R-:W-:-:S08]  /*48c0*/  DSETP.GEU.AND P1, PT, R48, RZ, PT ;  /* 0x000000ff3000722a */ /* 0x000fd00003f2e000 */
[----:B------:R-:W-:Y:S02]  /*48d0*/  FSEL R44, R44, RZ, P1 ;  /* 0x000000ff2c2c7208 */ /* 0x000fe40000800000 */
[----:B------:R-:W-:Y:S02]  /*48e0*/  @!P2 LEA.HI R5, R46, R46, RZ, 0x1 ;  /* 0x0000002e2e05a211 */ /* 0x000fe400078f08ff */
[----:B------:R-:W-:Y:S02]  /*48f0*/  FSEL R45, R45, RZ, P1 ;  /* 0x000000ff2d2d7208 */ /* 0x000fe40000800000 */
[----:B------:R-:W-:-:S05]  /*4900*/  @!P2 SHF.R.S32.HI R5, RZ, 0x1, R5 ;  /* 0x00000001ff05a819 */ /* 0x000fca0000011405 */
[----:B------:R-:W-:Y:S02]  /*4910*/  @!P2 IMAD.IADD R9, R46, 0x1, -R5 ;  /* 0x000000012e09a824 */ /* 0x000fe400078e0a05 */
[----:B------:R-:W-:Y:S02]  /*4920*/  @!P2 IMAD R11, R5, 0x100000, R11 ;  /* 0x00100000050ba824 */ /* 0x000fe400078e020b */
[----:B------:R-:W-:Y:S01]  /*4930*/  @!P2 IMAD.MOV.U32 R46, RZ, RZ, RZ ;  /* 0x000000ffff2ea224 */ /* 0x000fe200078e00ff */
[----:B------:R-:W-:-:S06]  /*4940*/  @!P2 LEA R47, R9, 0x3ff00000, 0x14 ;  /* 0x3ff00000092fa811 */ /* 0x000fcc00078ea0ff */
[----:B------:R-:W-:-:S11]  /*4950*/  @!P2 DMUL R44, R10, R46 ;  /* 0x0000002e0a2ca228 */ /* 0x000fd60000000000 */
.L_x_114:
[----:B------:R-:W-:Y:S01]  /*4960*/  DFMA R32, R32, R44, R44 ;  /* 0x0000002c2020722b */ /* 0x000fe2000000002c */
[----:B------:R-:W-:Y:S01]  /*4970*/  IMAD.MOV.U32 R10, RZ, RZ, R8 ;  /* 0x000000ffff0a7224 */ /* 0x000fe200078e0008 */
[----:B------:R-:W-:Y:S01]  /*4980*/  DSETP.NEU.AND P1, PT, |R44|, +INF , PT ;  /* 0x7ff000002c00742a */ /* 0x000fe20003f2d200 */
[----:B------:R-:W-:-:S07]  /*4990*/  IMAD.MOV.U32 R11, RZ, RZ, 0x0 ;  /* 0x00000000ff0b7424 */ /* 0x000fce00078e00ff */
[----:B------:R-:W-:Y:S02]  /*49a0*/  FSEL R9, R44, R32, !P1 ;  /* 0x000000202c097208 */ /* 0x000fe40004800000 */
[----:B------:R-:W-:Y:S01]  /*49b0*/  FSEL R5, R45, R33, !P1 ;  /* 0x000000212d057208 */ /* 0x000fe20004800000 */
[----:B------:R-:W-:Y:S06]  /*49c0*/  RET.REL.NODEC R10 `(discretize_kernel_single_pattern) ;  /* 0xffffffb40a8c7950 */ /* 0x000fec0003c3ffff */
.L_x_115:
        /* <DEDUP_REMOVED lines=11> */
.L_x_124:


//--------------------- .nv.shared.reserved.0     --------------------------
	.section	.nv.shared.reserved.0,"aw",@nobits
	.weak		__nv_reservedSMEM_offset_0_alias
	.size		__nv_reservedSMEM_offset_0_alias, 0, 64
	.other		__nv_reservedSMEM_offset_0_alias,@"STO_CUDA_RESERVED_SHARED STV_DEFAULT"
__nv_reservedSMEM_offset_0_alias:
	.zero		0
	.zero		64


//--------------------- .nv.constant0.discretize_kernel --------------------------
	.section	.nv.constant0.discretize_kernel,"a",@progbits
	.sectionflags	@""
	.align	4
.nv.constant0.discretize_kernel:
	.zero		936


//--------------------- .nv.constant0.discretize_kernel_single_pattern --------------------------
	.section	.nv.constant0.discretize_kernel_single_pattern,"a",@progbits
	.sectionflags	@""
	.align	4
.nv.constant0.discretize_kernel_single_pattern:
	.zero		936


//--------------------- SYMBOLS --------------------------

	.type		.nv.reservedSmem.offset0,@object
	.size		.nv.reservedSmem.offset0,0x4
